	.target	sm_100a

	.elftype	@"ET_EXEC"


//--------------------- .note.nv.tkinfo           --------------------------
	.section	.note.nv.tkinfo,"",@"SHT_NOTE"
	.sectionflags	@"SHF_NOTE_NV_TKINFO"
	.tkinfo
        /*0018*/ 	.word	0x00000002
        /*0030*/ 	.string	""
        /*0030*/ 	.string	"ptxas"
        /*0030*/ 	.string	"Cuda compilation tools, release 13.0, V13.0.88"
        /*0030*/ 	.string	"Build cuda_13.0.r13.0/compiler.36424714_0"
        /*0030*/ 	.string	"-arch sm_100a -m 64 "



//--------------------- .note.nv.cuinfo           --------------------------
	.section	.note.nv.cuinfo,"",@"SHT_NOTE"
	.sectionflags	@"SHF_NOTE_NV_CUINFO"
        /*0018*/ 	.short	0x0002
        /*001a*/ 	.short	0x0064
        /*001c*/ 	.short	0x0082
	.zero		2


//--------------------- .nv.info                  --------------------------
	.section	.nv.info,"",@"SHT_CUDA_INFO"
	.align	4


	//----- nvinfo : EIATTR_REGCOUNT
	.align		4
        /*0000*/ 	.byte	0x04, 0x2f
        /*0002*/ 	.short	(.L_19 - .L_18)
	.align		4
.L_18:
        /*0004*/ 	.word	index@(_ZN7cutlass13device_kernelINS_4gemm6kernel13GemmUniversalIN4cute5tupleIJiiiiEEENS1_10collective13CollectiveMmaINS1_35MainloopSm100TmaUmmaWarpSpecializedILi4ELi2ELi4ENS5_IJNS4_1CILi1EEENSA_ILi2EEESB_EEEEENS5_IJNSA_ILi64EEESF_NSA_ILi128EEEEEENS_12float_e5m2_tENS5_IJlSB_lEEESI_SJ_NS4_8TiledMMAINS4_8MMA_AtomIJNS4_10MMA_TraitsINS4_19SM100_MMA_F8F6F4_SSEJSI_SI_fSF_SF_NS4_17integral_constantINS4_4UMMA5MajorELSQ_0EEESR_NSO_INSP_7ScaleInELSS_0EEEST_EEEEEENS4_6LayoutINS5_IJSB_SB_SB_EEENS5_IJNSA_ILi0EEESY_SY_EEEEENS5_IJNS4_10UnderscoreES11_S11_EEEEENS4_23SM90_TMA_LOAD_MULTICASTENS4_14ComposedLayoutINS4_7SwizzleILi3ELi4ELi3EEENS4_18smem_ptr_flag_bitsILi8EEENSW_INS5_IJNSA_ILi8EEESG_EEENS5_IJSG_SB_EEEEEEEvNS4_8identityENS4_13SM90_TMA_LOADES1E_vS1F_EENS_8epilogue10collective18CollectiveEpilogueINS1I_23Sm100TmaWarpSpecializedILi1ELi1ELi32ELb0ELb0EEEJSH_NS5_IJNSW_ISF_SB_EES1N_EEESI_SJ_SI_SJ_NS1I_6fusion15FusionCallbacksIS1M_NS1P_17LinearCombinationISI_fSI_fLNS_15FloatRoundStyleE2EEESH_S1O_JEEENS4_5SM1004TMEM4LOAD26SM100_TMEM_LOAD_16dp32b32xES1G_NS15_INS16_ILi2ELi4ELi3EEES19_NSW_INS5_IJS1A_SF_EEENS5_IJSF_SB_EEEEEEENS4_39AutoVectorizingCopyWithAssumedAlignmentILi128EEENS4_14SM90_TMA_STOREES23_S25_S25_EEEvvEEEEvNT_6ParamsE)
        /*0008*/ 	.word	0x00000059


	//----- nvinfo : EIATTR_FRAME_SIZE
	.align		4
.L_19:
        /*000c*/ 	.byte	0x04, 0x11
        /*000e*/ 	.short	(.L_21 - .L_20)
	.align		4
.L_20:
        /*0010*/ 	.word	index@($__internal_2_$__cuda_sm10x_tcgen05_guardrail_trap_unallocated_columns_being_dealloced)
        /*0014*/ 	.word	0x00000000


	//----- nvinfo : EIATTR_FRAME_SIZE
	.align		4
.L_21:
        /*0018*/ 	.byte	0x04, 0x11
        /*001a*/ 	.short	(.L_23 - .L_22)
	.align		4
.L_22:
        /*001c*/ 	.word	index@($__internal_1_$__cuda_sm10x_tcgen05_guardrail_trap_phase_invalid_during_alloc)
        /*0020*/ 	.word	0x00000000


	//----- nvinfo : EIATTR_FRAME_SIZE
	.align		4
.L_23:
        /*0024*/ 	.byte	0x04, 0x11
        /*0026*/ 	.short	(.L_25 - .L_24)
	.align		4
.L_24:
        /*0028*/ 	.word	index@($__internal_0_$__cuda_sm10x_tcgen05_guardrail_trap_col_being_dealloced_not_returned_by_alloc)
        /*002c*/ 	.word	0x00000000


	//----- nvinfo : EIATTR_FRAME_SIZE
	.align		4
.L_25:
        /*0030*/ 	.byte	0x04, 0x11
        /*0032*/ 	.short	(.L_27 - .L_26)
	.align		4
.L_26:
        /*0034*/ 	.word	index@(_ZN7cutlass13device_kernelINS_4gemm6kernel13GemmUniversalIN4cute5tupleIJiiiiEEENS1_10collective13CollectiveMmaINS1_35MainloopSm100TmaUmmaWarpSpecializedILi4ELi2ELi4ENS5_IJNS4_1CILi1EEENSA_ILi2EEESB_EEEEENS5_IJNSA_ILi64EEESF_NSA_ILi128EEEEEENS_12float_e5m2_tENS5_IJlSB_lEEESI_SJ_NS4_8TiledMMAINS4_8MMA_AtomIJNS4_10MMA_TraitsINS4_19SM100_MMA_F8F6F4_SSEJSI_SI_fSF_SF_NS4_17integral_constantINS4_4UMMA5MajorELSQ_0EEESR_NSO_INSP_7ScaleInELSS_0EEEST_EEEEEENS4_6LayoutINS5_IJSB_SB_SB_EEENS5_IJNSA_ILi0EEESY_SY_EEEEENS5_IJNS4_10UnderscoreES11_S11_EEEEENS4_23SM90_TMA_LOAD_MULTICASTENS4_14ComposedLayoutINS4_7SwizzleILi3ELi4ELi3EEENS4_18smem_ptr_flag_bitsILi8EEENSW_INS5_IJNSA_ILi8EEESG_EEENS5_IJSG_SB_EEEEEEEvNS4_8identityENS4_13SM90_TMA_LOADES1E_vS1F_EENS_8epilogue10collective18CollectiveEpilogueINS1I_23Sm100TmaWarpSpecializedILi1ELi1ELi32ELb0ELb0EEEJSH_NS5_IJNSW_ISF_SB_EES1N_EEESI_SJ_SI_SJ_NS1I_6fusion15FusionCallbacksIS1M_NS1P_17LinearCombinationISI_fSI_fLNS_15FloatRoundStyleE2EEESH_S1O_JEEENS4_5SM1004TMEM4LOAD26SM100_TMEM_LOAD_16dp32b32xES1G_NS15_INS16_ILi2ELi4ELi3EEES19_NSW_INS5_IJS1A_SF_EEENS5_IJSF_SB_EEEEEEENS4_39AutoVectorizingCopyWithAssumedAlignmentILi128EEENS4_14SM90_TMA_STOREES23_S25_S25_EEEvvEEEEvNT_6ParamsE)
        /*0038*/ 	.word	0x00000000


	//----- nvinfo : EIATTR_MIN_STACK_SIZE
	.align		4
.L_27:
        /*003c*/ 	.byte	0x04, 0x12
        /*003e*/ 	.short	(.L_29 - .L_28)
	.align		4
.L_28:
        /*0040*/ 	.word	index@(_ZN7cutlass13device_kernelINS_4gemm6kernel13GemmUniversalIN4cute5tupleIJiiiiEEENS1_10collective13CollectiveMmaINS1_35MainloopSm100TmaUmmaWarpSpecializedILi4ELi2ELi4ENS5_IJNS4_1CILi1EEENSA_ILi2EEESB_EEEEENS5_IJNSA_ILi64EEESF_NSA_ILi128EEEEEENS_12float_e5m2_tENS5_IJlSB_lEEESI_SJ_NS4_8TiledMMAINS4_8MMA_AtomIJNS4_10MMA_TraitsINS4_19SM100_MMA_F8F6F4_SSEJSI_SI_fSF_SF_NS4_17integral_constantINS4_4UMMA5MajorELSQ_0EEESR_NSO_INSP_7ScaleInELSS_0EEEST_EEEEEENS4_6LayoutINS5_IJSB_SB_SB_EEENS5_IJNSA_ILi0EEESY_SY_EEEEENS5_IJNS4_10UnderscoreES11_S11_EEEEENS4_23SM90_TMA_LOAD_MULTICASTENS4_14ComposedLayoutINS4_7SwizzleILi3ELi4ELi3EEENS4_18smem_ptr_flag_bitsILi8EEENSW_INS5_IJNSA_ILi8EEESG_EEENS5_IJSG_SB_EEEEEEEvNS4_8identityENS4_13SM90_TMA_LOADES1E_vS1F_EENS_8epilogue10collective18CollectiveEpilogueINS1I_23Sm100TmaWarpSpecializedILi1ELi1ELi32ELb0ELb0EEEJSH_NS5_IJNSW_ISF_SB_EES1N_EEESI_SJ_SI_SJ_NS1I_6fusion15FusionCallbacksIS1M_NS1P_17LinearCombinationISI_fSI_fLNS_15FloatRoundStyleE2EEESH_S1O_JEEENS4_5SM1004TMEM4LOAD26SM100_TMEM_LOAD_16dp32b32xES1G_NS15_INS16_ILi2ELi4ELi3EEES19_NSW_INS5_IJS1A_SF_EEENS5_IJSF_SB_EEEEEEENS4_39AutoVectorizingCopyWithAssumedAlignmentILi128EEENS4_14SM90_TMA_STOREES23_S25_S25_EEEvvEEEEvNT_6ParamsE)
        /*0044*/ 	.word	0x00000000
.L_29:


//--------------------- .nv.compat                --------------------------
	.section	.nv.compat,"",@"SHT_CUDA_COMPAT_INFO"
	.align	4
        /*0000*/ 	.byte	0x02, 0x09, 0x01, 0x00, 0x02, 0x02, 0x02, 0x00, 0x02, 0x05, 0x05, 0x00, 0x03, 0x07, 0x01, 0x01
        /*0010*/ 	.byte	0x02, 0x03, 0x01, 0x00, 0x02, 0x06, 0x01, 0x00, 0x04, 0x0b, 0x08, 0x00, 0x09, 0x00, 0x00, 0x00
        /*0020*/ 	.byte	0x00, 0x00, 0x00, 0x00


//--------------------- .nv.info._ZN7cutlass13device_kernelINS_4gemm6kernel13GemmUniversalIN4cute5tupleIJiiiiEEENS1_10collective13CollectiveMmaINS1_35MainloopSm100TmaUmmaWarpSpecializedILi4ELi2ELi4ENS5_IJNS4_1CILi1EEENSA_ILi2EEESB_EEEEENS5_IJNSA_ILi64EEESF_NSA_ILi128EEEEEENS_12float_e5m2_tENS5_IJlSB_lEEESI_SJ_NS4_8TiledMMAINS4_8MMA_AtomIJNS4_10MMA_TraitsINS4_19SM100_MMA_F8F6F4_SSEJSI_SI_fSF_SF_NS4_17integral_constantINS4_4UMMA5MajorELSQ_0EEESR_NSO_INSP_7ScaleInELSS_0EEEST_EEEEEENS4_6LayoutINS5_IJSB_SB_SB_EEENS5_IJNSA_ILi0EEESY_SY_EEEEENS5_IJNS4_10UnderscoreES11_S11_EEEEENS4_23SM90_TMA_LOAD_MULTICASTENS4_14ComposedLayoutINS4_7SwizzleILi3ELi4ELi3EEENS4_18smem_ptr_flag_bitsILi8EEENSW_INS5_IJNSA_ILi8EEESG_EEENS5_IJSG_SB_EEEEEEEvNS4_8identityENS4_13SM90_TMA_LOADES1E_vS1F_EENS_8epilogue10collective18CollectiveEpilogueINS1I_23Sm100TmaWarpSpecializedILi1ELi1ELi32ELb0ELb0EEEJSH_NS5_IJNSW_ISF_SB_EES1N_EEESI_SJ_SI_SJ_NS1I_6fusion15FusionCallbacksIS1M_NS1P_17LinearCombinationISI_fSI_fLNS_15FloatRoundStyleE2EEESH_S1O_JEEENS4_5SM1004TMEM4LOAD26SM100_TMEM_LOAD_16dp32b32xES1G_NS15_INS16_ILi2ELi4ELi3EEES19_NSW_INS5_IJS1A_SF_EEENS5_IJSF_SB_EEEEEEENS4_39AutoVectorizingCopyWithAssumedAlignmentILi128EEENS4_14SM90_TMA_STOREES23_S25_S25_EEEvvEEEEvNT_6ParamsE --------------------------
	.section	.nv.info._ZN7cutlass13device_kernelINS_4gemm6kernel13GemmUniversalIN4cute5tupleIJiiiiEEENS1_10collective13CollectiveMmaINS1_35MainloopSm100TmaUmmaWarpSpecializedILi4ELi2ELi4ENS5_IJNS4_1CILi1EEENSA_ILi2EEESB_EEEEENS5_IJNSA_ILi64EEESF_NSA_ILi128EEEEEENS_12float_e5m2_tENS5_IJlSB_lEEESI_SJ_NS4_8TiledMMAINS4_8MMA_AtomIJNS4_10MMA_TraitsINS4_19SM100_MMA_F8F6F4_SSEJSI_SI_fSF_SF_NS4_17integral_constantINS4_4UMMA5MajorELSQ_0EEESR_NSO_INSP_7ScaleInELSS_0EEEST_EEEEEENS4_6LayoutINS5_IJSB_SB_SB_EEENS5_IJNSA_ILi0EEESY_SY_EEEEENS5_IJNS4_10UnderscoreES11_S11_EEEEENS4_23SM90_TMA_LOAD_MULTICASTENS4_14ComposedLayoutINS4_7SwizzleILi3ELi4ELi3EEENS4_18smem_ptr_flag_bitsILi8EEENSW_INS5_IJNSA_ILi8EEESG_EEENS5_IJSG_SB_EEEEEEEvNS4_8identityENS4_13SM90_TMA_LOADES1E_vS1F_EENS_8epilogue10collective18CollectiveEpilogueINS1I_23Sm100TmaWarpSpecializedILi1ELi1ELi32ELb0ELb0EEEJSH_NS5_IJNSW_ISF_SB_EES1N_EEESI_SJ_SI_SJ_NS1I_6fusion15FusionCallbacksIS1M_NS1P_17LinearCombinationISI_fSI_fLNS_15FloatRoundStyleE2EEESH_S1O_JEEENS4_5SM1004TMEM4LOAD26SM100_TMEM_LOAD_16dp32b32xES1G_NS15_INS16_ILi2ELi4ELi3EEES19_NSW_INS5_IJS1A_SF_EEENS5_IJSF_SB_EEEEEEENS4_39AutoVectorizingCopyWithAssumedAlignmentILi128EEENS4_14SM90_TMA_STOREES23_S25_S25_EEEvvEEEEvNT_6ParamsE,"",@"SHT_CUDA_INFO"
	.sectionflags	@""
	.align	4


	//----- nvinfo : EIATTR_CUDA_API_VERSION
	.align		4
        /*0000*/ 	.byte	0x04, 0x37
        /*0002*/ 	.short	(.L_31 - .L_30)
.L_30:
        /*0004*/ 	.word	0x00000082


	//----- nvinfo : EIATTR_KPARAM_INFO
	.align		4
.L_31:
        /*0008*/ 	.byte	0x04, 0x17
        /*000a*/ 	.short	(.L_33 - .L_32)
.L_32:
        /*000c*/ 	.word	0x00000000
        /*0010*/ 	.short	0x0000
        /*0012*/ 	.short	0x0000
        /*0014*/ 	.byte	0x00, 0xf0, 0x01, 0x20


	//----- nvinfo : EIATTR_AT_ENTRY_FRAGMENTS
	.align		4
.L_33:
        /*0018*/ 	.byte	0x04, 0x4f
        /*001a*/ 	.short	(.L_35 - .L_34)


	//   ....[0]....
.L_34:
        /*001c*/ 	.word	0x00000006


	//----- nvinfo : EIATTR_RESERVED_SMEM_USED
	.align		4
.L_35:
        /*0020*/ 	.byte	0x01, 0x41
	.zero		2


	//----- nvinfo : EIATTR_SPARSE_MMA_MASK
	.align		4
        /*0024*/ 	.byte	0x03, 0x50
        /*0026*/ 	.short	0x0000


	//----- nvinfo : EIATTR_TCGEN05_1CTA_USED
	.align		4
        /*0028*/ 	.byte	0x01, 0x51
	.zero		2


	//----- nvinfo : EIATTR_MAXREG_COUNT
	.align		4
        /*002c*/ 	.byte	0x03, 0x1b
        /*002e*/ 	.short	0x00ff


	//----- nvinfo : EIATTR_NUM_BARRIERS
	.align		4
        /*0030*/ 	.byte	0x02, 0x4c
        /*0032*/ 	.byte	0x07
	.zero		1


	//----- nvinfo : EIATTR_EXTERNS
	.align		4
        /*0034*/ 	.byte	0x04, 0x0f
        /*0036*/ 	.short	(.L_37 - .L_36)


	//   ....[0]....
	.align		4
.L_36:
        /*0038*/ 	.word	index@(__assertfail)


	//----- nvinfo : EIATTR_MERCURY_ISA_VERSION
	.align		4
.L_37:
        /*003c*/ 	.byte	0x03, 0x5f
        /*003e*/ 	.short	0x0101


	//----- nvinfo : EIATTR_INT_WARP_WIDE_INSTR_OFFSETS
	.align		4
        /*0040*/ 	.byte	0x04, 0x31
        /*0042*/ 	.short	(.L_39 - .L_38)


	//   ....[0]....
.L_38:
        /*0044*/ 	.word	0x00003c30


	//   ....[1]....
        /*0048*/ 	.word	0x00003c60


	//   ....[2]....
        /*004c*/ 	.word	0x00003c80


	//   ....[3]....
        /*0050*/ 	.word	0x000047b0


	//   ....[4]....
        /*0054*/ 	.word	0x00004860


	//----- nvinfo : EIATTR_COOP_GROUP_MASK_REGIDS
	.align		4
.L_39:
        /*0058*/ 	.byte	0x04, 0x29
        /*005a*/ 	.short	(.L_41 - .L_40)


	//   ....[0]....
.L_40:
        /*005c*/ 	.word	0xffffffff


	//   ....[1]....
        /*0060*/ 	.word	0xffffffff


	//   ....[2]....
        /*0064*/ 	.word	0xffffffff


	//   ....[3]....
        /*0068*/ 	.word	0xffffffff


	//   ....[4]....
        /*006c*/ 	.word	0xffffffff


	//   ....[5]....
        /*0070*/ 	.word	0xffffffff


	//   ....[6]....
        /*0074*/ 	.word	0xffffffff


	//   ....[7]....
        /*0078*/ 	.word	0xffffffff


	//   ....[8]....
        /*007c*/ 	.word	0xffffffff


	//   ....[9]....
        /*0080*/ 	.word	0xffffffff


	//   ....[10]....
        /*0084*/ 	.word	0xffffffff


	//   ....[11]....
        /*0088*/ 	.word	0xffffffff


	//   ....[12]....
        /*008c*/ 	.word	0xffffffff


	//   ....[13]....
        /*0090*/ 	.word	0xffffffff


	//----- nvinfo : EIATTR_COOP_GROUP_INSTR_OFFSETS
	.align		4
.L_41:
        /*0094*/ 	.byte	0x04, 0x28
        /*0096*/ 	.short	(.L_43 - .L_42)


	//   ....[0]....
.L_42:
        /*0098*/ 	.word	0x00000080


	//   ....[1]....
        /*009c*/ 	.word	0x000004e0


	//   ....[2]....
        /*00a0*/ 	.word	0x00000690


	//   ....[3]....
        /*00a4*/ 	.word	0x000007d0


	//   ....[4]....
        /*00a8*/ 	.word	0x000008d0


	//   ....[5]....
        /*00ac*/ 	.word	0x00000a40


	//   ....[6]....
        /*00b0*/ 	.word	0x00000be0


	//   ....[7]....
        /*00b4*/ 	.word	0x00000d90


	//   ....[8]....
        /*00b8*/ 	.word	0x00001f80


	//   ....[9]....
        /*00bc*/ 	.word	0x00002e20


	//   ....[10]....
        /*00c0*/ 	.word	0x00003030


	//   ....[11]....
        /*00c4*/ 	.word	0x00003060


	//   ....[12]....
        /*00c8*/ 	.word	0x00003b10


	//   ....[13]....
        /*00cc*/ 	.word	0x00003d40


	//----- nvinfo : EIATTR_VRC_CTA_INIT_COUNT
	.align		4
.L_43:
        /*00d0*/ 	.byte	0x02, 0x4a
        /*00d2*/ 	.byte	0x80
	.zero		1


	//----- nvinfo : EIATTR_SYSCALL_OFFSETS
	.align		4
        /*00d4*/ 	.byte	0x04, 0x46
        /*00d6*/ 	.short	(.L_45 - .L_44)


	//   ....[0]....
.L_44:
        /*00d8*/ 	.word	0x000053d0


	//   ....[1]....
        /*00dc*/ 	.word	0x00005510


	//   ....[2]....
        /*00e0*/ 	.word	0x00005c90


	//----- nvinfo : EIATTR_MBARRIER_INSTR_OFFSETS
	.align		4
.L_45:
        /*00e4*/ 	.byte	0x04, 0x39
        /*00e6*/ 	.short	(.L_47 - .L_46)


	//   ....[0]....
.L_46:
        /*00e8*/ 	.word	0x00000600
        /*00ec*/ 	.word	0x000000ff
        /*00f0*/ 	.word	0x00000000
        /*00f4*/ 	.short	0x0100
        /*00f6*/ 	.byte	0x04
	.zero		1


	//   ....[1]....
        /*00f8*/ 	.word	0x00000610
        /*00fc*/ 	.word	0x000000ff
        /*0100*/ 	.word	0x00000020
        /*0104*/ 	.short	0x0100
        /*0106*/ 	.byte	0x04
	.zero		1


	//   ....[2]....
        /*0108*/ 	.word	0x00000620
        /*010c*/ 	.word	0x000000ff
        /*0110*/ 	.word	0x00000008
        /*0114*/ 	.short	0x0100
        /*0116*/ 	.byte	0x04
	.zero		1


	//   ....[3]....
        /*0118*/ 	.word	0x00000630
        /*011c*/ 	.word	0x000000ff
        /*0120*/ 	.word	0x00000028
        /*0124*/ 	.short	0x0100
        /*0126*/ 	.byte	0x04
	.zero		1


	//   ....[4]....
        /*0128*/ 	.word	0x00000640
        /*012c*/ 	.word	0x000000ff
        /*0130*/ 	.word	0x00000010
        /*0134*/ 	.short	0x0100
        /*0136*/ 	.byte	0x04
	.zero		1


	//   ....[5]....
        /*0138*/ 	.word	0x00000650
        /*013c*/ 	.word	0x000000ff
        /*0140*/ 	.word	0x00000030
        /*0144*/ 	.short	0x0100
        /*0146*/ 	.byte	0x04
	.zero		1


	//   ....[6]....
        /*0148*/ 	.word	0x00000660
        /*014c*/ 	.word	0x000000ff
        /*0150*/ 	.word	0x00000018
        /*0154*/ 	.short	0x0100
        /*0156*/ 	.byte	0x04
	.zero		1


	//   ....[7]....
        /*0158*/ 	.word	0x00000670
        /*015c*/ 	.word	0x000000ff
        /*0160*/ 	.word	0x00000038
        /*0164*/ 	.short	0x0100
        /*0166*/ 	.byte	0x04
	.zero		1


	//   ....[8]....
        /*0168*/ 	.word	0x000007a0
        /*016c*/ 	.word	0x000000ff
        /*0170*/ 	.word	0x00000040
        /*0174*/ 	.short	0x0100
        /*0176*/ 	.byte	0x04
	.zero		1


	//   ....[9]....
        /*0178*/ 	.word	0x000007b0
        /*017c*/ 	.word	0x000000ff
        /*0180*/ 	.word	0x00000048
        /*0184*/ 	.short	0x0100
        /*0186*/ 	.byte	0x04
	.zero		1


	//   ....[10]....
        /*0188*/ 	.word	0x000008a0
        /*018c*/ 	.word	0x000000ff
        /*0190*/ 	.word	0x00000050
        /*0194*/ 	.short	0x0100
        /*0196*/ 	.byte	0x06
	.zero		1


	//   ....[11]....
        /*0198*/ 	.word	0x000008b0
        /*019c*/ 	.word	0x000000ff
        /*01a0*/ 	.word	0x00000058
        /*01a4*/ 	.short	0x0100
        /*01a6*/ 	.byte	0x06
	.zero		1


	//   ....[12]....
        /*01a8*/ 	.word	0x000009f0
        /*01ac*/ 	.word	0x000000ff
        /*01b0*/ 	.word	0x00000060
        /*01b4*/ 	.short	0x0100
        /*01b6*/ 	.byte	0x06
	.zero		1


	//   ....[13]....
        /*01b8*/ 	.word	0x00000a00
        /*01bc*/ 	.word	0x000000ff
        /*01c0*/ 	.word	0x00000070
        /*01c4*/ 	.short	0x0100
        /*01c6*/ 	.byte	0x06
	.zero		1


	//   ....[14]....
        /*01c8*/ 	.word	0x00000a10
        /*01cc*/ 	.word	0x000000ff
        /*01d0*/ 	.word	0x00000068
        /*01d4*/ 	.short	0x0100
        /*01d6*/ 	.byte	0x06
	.zero		1


	//   ....[15]....
        /*01d8*/ 	.word	0x00000a20
        /*01dc*/ 	.word	0x000000ff
        /*01e0*/ 	.word	0x00000078
        /*01e4*/ 	.short	0x0100
        /*01e6*/ 	.byte	0x06
	.zero		1


	//   ....[16]....
        /*01e8*/ 	.word	0x00000b50
        /*01ec*/ 	.word	0x000000ff
        /*01f0*/ 	.word	0x00000080
        /*01f4*/ 	.short	0x0100
        /*01f6*/ 	.byte	0x04
	.zero		1


	//   ....[17]....
        /*01f8*/ 	.word	0x00000b60
        /*01fc*/ 	.word	0x000000ff
        /*0200*/ 	.word	0x000000a0
        /*0204*/ 	.short	0x0100
        /*0206*/ 	.byte	0x04
	.zero		1


	//   ....[18]....
        /*0208*/ 	.word	0x00000b70
        /*020c*/ 	.word	0x000000ff
        /*0210*/ 	.word	0x00000088
        /*0214*/ 	.short	0x0100
        /*0216*/ 	.byte	0x04
	.zero		1


	//   ....[19]....
        /*0218*/ 	.word	0x00000b80
        /*021c*/ 	.word	0x000000ff
        /*0220*/ 	.word	0x000000a8
        /*0224*/ 	.short	0x0100
        /*0226*/ 	.byte	0x04
	.zero		1


	//   ....[20]....
        /*0228*/ 	.word	0x00000b90
        /*022c*/ 	.word	0x000000ff
        /*0230*/ 	.word	0x00000090
        /*0234*/ 	.short	0x0100
        /*0236*/ 	.byte	0x04
	.zero		1


	//   ....[21]....
        /*0238*/ 	.word	0x00000ba0
        /*023c*/ 	.word	0x000000ff
        /*0240*/ 	.word	0x000000b0
        /*0244*/ 	.short	0x0100
        /*0246*/ 	.byte	0x04
	.zero		1


	//   ....[22]....
        /*0248*/ 	.word	0x00000bb0
        /*024c*/ 	.word	0x000000ff
        /*0250*/ 	.word	0x00000098
        /*0254*/ 	.short	0x0100
        /*0256*/ 	.byte	0x04
	.zero		1


	//   ....[23]....
        /*0258*/ 	.word	0x00000bc0
        /*025c*/ 	.word	0x000000ff
        /*0260*/ 	.word	0x000000b8
        /*0264*/ 	.short	0x0100
        /*0266*/ 	.byte	0x04
	.zero		1


	//   ....[24]....
        /*0268*/ 	.word	0x00000cb0
        /*026c*/ 	.word	0x000000ff
        /*0270*/ 	.word	0x000000c0
        /*0274*/ 	.short	0x0100
        /*0276*/ 	.byte	0x04
	.zero		1


	//   ....[25]....
        /*0278*/ 	.word	0x00000cc0
        /*027c*/ 	.word	0x000000ff
        /*0280*/ 	.word	0x000000d0
        /*0284*/ 	.short	0x0100
        /*0286*/ 	.byte	0x04
	.zero		1


	//   ....[26]....
        /*0288*/ 	.word	0x00000cd0
        /*028c*/ 	.word	0x000000ff
        /*0290*/ 	.word	0x000000c8
        /*0294*/ 	.short	0x0100
        /*0296*/ 	.byte	0x04
	.zero		1


	//   ....[27]....
        /*0298*/ 	.word	0x00000ce0
        /*029c*/ 	.word	0x000000ff
        /*02a0*/ 	.word	0x000000d8
        /*02a4*/ 	.short	0x0100
        /*02a6*/ 	.byte	0x04
	.zero		1


	//   ....[28]....
        /*02a8*/ 	.word	0x00001800
        /*02ac*/ 	.word	0x00000000
        /*02b0*/ 	.word	0x000000d0
        /*02b4*/ 	.short	0x010a
        /*02b6*/ 	.byte	0xff
	.zero		1


	//   ....[29]....
        /*02b8*/ 	.word	0x00001830
        /*02bc*/ 	.word	0x00000000
        /*02c0*/ 	.word	0x000000c0
        /*02c4*/ 	.short	0x0101
        /*02c6*/ 	.byte	0xff
	.zero		1


	//   ....[30]....
        /*02c8*/ 	.word	0x00001900
        /*02cc*/ 	.word	0x000000ff
        /*02d0*/ 	.word	0x00000020
        /*02d4*/ 	.short	0x010a
        /*02d6*/ 	.byte	0x04
	.zero		1


	//   ....[31]....
        /*02d8*/ 	.word	0x00001980
        /*02dc*/ 	.word	0x000000ff
        /*02e0*/ 	.word	0x00000020
        /*02e4*/ 	.short	0x010a
        /*02e6*/ 	.byte	0x21
	.zero		1


	//   ....[32]....
        /*02e8*/ 	.word	0x00001b20
        /*02ec*/ 	.word	0x000000ff
        /*02f0*/ 	.word	0x00000020
        /*02f4*/ 	.short	0x010a
        /*02f6*/ 	.byte	0x08
	.zero		1


	//   ....[33]....
        /*02f8*/ 	.word	0x00001c30
        /*02fc*/ 	.word	0x000000ff
        /*0300*/ 	.word	0x00000058
        /*0304*/ 	.short	0x0101
        /*0306*/ 	.byte	0x06
	.zero		1


	//   ....[34]....
        /*0308*/ 	.word	0x00001c50
        /*030c*/ 	.word	0x000000ff
        /*0310*/ 	.word	0x00000020
        /*0314*/ 	.short	0x010a
        /*0316*/ 	.byte	0x04
	.zero		1


	//   ....[35]....
        /*0318*/ 	.word	0x00001cd0
        /*031c*/ 	.word	0x000000ff
        /*0320*/ 	.word	0x00000020
        /*0324*/ 	.short	0x010a
        /*0326*/ 	.byte	0x11
	.zero		1


	//   ....[36]....
        /*0328*/ 	.word	0x00001e70
        /*032c*/ 	.word	0x000000ff
        /*0330*/ 	.word	0x00000020
        /*0334*/ 	.short	0x010a
        /*0336*/ 	.byte	0x07
	.zero		1


	//   ....[37]....
        /*0338*/ 	.word	0x00001fb0
        /*033c*/ 	.word	0x00000003
        /*0340*/ 	.word	0x00000060
        /*0344*/ 	.short	0x010a
        /*0346*/ 	.byte	0xff
	.zero		1


	//   ....[38]....
        /*0348*/ 	.word	0x00002100
        /*034c*/ 	.word	0x00000000
        /*0350*/ 	.word	0x00000000
        /*0354*/ 	.short	0x0101
        /*0356*/ 	.byte	0xff
	.zero		1


	//   ....[39]....
        /*0358*/ 	.word	0x000026a0
        /*035c*/ 	.word	0x000000ff
        /*0360*/ 	.word	0x00000000
        /*0364*/ 	.short	0x010a
        /*0366*/ 	.byte	0x04
	.zero		1


	//   ....[40]....
        /*0368*/ 	.word	0x00002730
        /*036c*/ 	.word	0x000000ff
        /*0370*/ 	.word	0x00000000
        /*0374*/ 	.short	0x010a
        /*0376*/ 	.byte	0x05
	.zero		1


	//   ....[41]....
        /*0378*/ 	.word	0x000027c0
        /*037c*/ 	.word	0x000000ff
        /*0380*/ 	.word	0x00000000
        /*0384*/ 	.short	0x010a
        /*0386*/ 	.byte	0x05
	.zero		1


	//   ....[42]....
        /*0388*/ 	.word	0x00002860
        /*038c*/ 	.word	0x00000000
        /*0390*/ 	.word	0x00000000
        /*0394*/ 	.short	0x010a
        /*0396*/ 	.byte	0xff
	.zero		1


	//   ....[43]....
        /*0398*/ 	.word	0x00002980
        /*039c*/ 	.word	0x00000002
        /*03a0*/ 	.word	0x000000c0
        /*03a4*/ 	.short	0x010a
        /*03a6*/ 	.byte	0xff
	.zero		1


	//   ....[44]....
        /*03a8*/ 	.word	0x000029f0
        /*03ac*/ 	.word	0x00000002
        /*03b0*/ 	.word	0x00000000
        /*03b4*/ 	.short	0x0101
        /*03b6*/ 	.byte	0xff
	.zero		1


	//   ....[45]....
        /*03b8*/ 	.word	0x00002a10
        /*03bc*/ 	.word	0x000000ff
        /*03c0*/ 	.word	0x00000070
        /*03c4*/ 	.short	0x010a
        /*03c6*/ 	.byte	0x04
	.zero		1


	//   ....[46]....
        /*03c8*/ 	.word	0x00002b30
        /*03cc*/ 	.word	0x00000002
        /*03d0*/ 	.word	0x00000060
        /*03d4*/ 	.short	0x010a
        /*03d6*/ 	.byte	0xff
	.zero		1


	//   ....[47]....
        /*03d8*/ 	.word	0x00002c30
        /*03dc*/ 	.word	0x00000002
        /*03e0*/ 	.word	0x00000000
        /*03e4*/ 	.short	0x0101
        /*03e6*/ 	.byte	0xff
	.zero		1


	//   ....[48]....
        /*03e8*/ 	.word	0x00002cc0
        /*03ec*/ 	.word	0x000000ff
        /*03f0*/ 	.word	0x00000070
        /*03f4*/ 	.short	0x0106
        /*03f6*/ 	.byte	0x04
	.zero		1


	//   ....[49]....
        /*03f8*/ 	.word	0x00002ce0
        /*03fc*/ 	.word	0x000000ff
        /*0400*/ 	.word	0x00000070
        /*0404*/ 	.short	0x010a
        /*0406*/ 	.byte	0x04
	.zero		1


	//   ....[50]....
        /*0408*/ 	.word	0x00002d70
        /*040c*/ 	.word	0x000000ff
        /*0410*/ 	.word	0x00000070
        /*0414*/ 	.short	0x0106
        /*0416*/ 	.byte	0x07
	.zero		1


	//   ....[51]....
        /*0418*/ 	.word	0x00002db0
        /*041c*/ 	.word	0x00000000
        /*0420*/ 	.word	0x00000070
        /*0424*/ 	.short	0x010a
        /*0426*/ 	.byte	0xff
	.zero		1


	//   ....[52]....
        /*0428*/ 	.word	0x00003300
        /*042c*/ 	.word	0x00000000
        /*0430*/ 	.word	0x00000060
        /*0434*/ 	.short	0x010a
        /*0436*/ 	.byte	0xff
	.zero		1


	//   ....[53]....
        /*0438*/ 	.word	0x00003400
        /*043c*/ 	.word	0x00000003
        /*0440*/ 	.word	0x00000000
        /*0444*/ 	.short	0x0101
        /*0446*/ 	.byte	0xff
	.zero		1


	//   ....[54]....
        /*0448*/ 	.word	0x00003410
        /*044c*/ 	.word	0x000000ff
        /*0450*/ 	.word	0x00000000
        /*0454*/ 	.short	0x010a
        /*0456*/ 	.byte	0x04
	.zero		1


	//   ....[55]....
        /*0458*/ 	.word	0x00003490
        /*045c*/ 	.word	0x000000ff
        /*0460*/ 	.word	0x000000a0
        /*0464*/ 	.short	0x010a
        /*0466*/ 	.byte	0x1f
	.zero		1


	//   ....[56]....
        /*0468*/ 	.word	0x00003570
        /*046c*/ 	.word	0x000000ff
        /*0470*/ 	.word	0x00000000
        /*0474*/ 	.short	0x010a
        /*0476*/ 	.byte	0x05
	.zero		1


	//   ....[57]....
        /*0478*/ 	.word	0x000036b0
        /*047c*/ 	.word	0x000000ff
        /*0480*/ 	.word	0x00000000
        /*0484*/ 	.short	0x010a
        /*0486*/ 	.byte	0x04
	.zero		1


	//   ....[58]....
        /*0488*/ 	.word	0x00003940
        /*048c*/ 	.word	0x000000ff
        /*0490*/ 	.word	0x00000000
        /*0494*/ 	.short	0x010a
        /*0496*/ 	.byte	0x04
	.zero		1


	//   ....[59]....
        /*0498*/ 	.word	0x000039d0
        /*049c*/ 	.word	0x000000ff
        /*04a0*/ 	.word	0x00000000
        /*04a4*/ 	.short	0x010a
        /*04a6*/ 	.byte	0x05
	.zero		1


	//   ....[60]....
        /*04a8*/ 	.word	0x00003a60
        /*04ac*/ 	.word	0x000000ff
        /*04b0*/ 	.word	0x00000000
        /*04b4*/ 	.short	0x010a
        /*04b6*/ 	.byte	0x05
	.zero		1


	//   ....[61]....
        /*04b8*/ 	.word	0x00003af0
        /*04bc*/ 	.word	0x000000ff
        /*04c0*/ 	.word	0x00000000
        /*04c4*/ 	.short	0x010a
        /*04c6*/ 	.byte	0x04
	.zero		1


	//   ....[62]....
        /*04c8*/ 	.word	0x00003f90
        /*04cc*/ 	.word	0x00000007
        /*04d0*/ 	.word	0x00000060
        /*04d4*/ 	.short	0x010a
        /*04d6*/ 	.byte	0xff
	.zero		1


	//   ....[63]....
        /*04d8*/ 	.word	0x00004100
        /*04dc*/ 	.word	0x00000000
        /*04e0*/ 	.word	0x00000000
        /*04e4*/ 	.short	0x0101
        /*04e6*/ 	.byte	0xff
	.zero		1


	//   ....[64]....
        /*04e8*/ 	.word	0x00004570
        /*04ec*/ 	.word	0x000000ff
        /*04f0*/ 	.word	0x00000058
        /*04f4*/ 	.short	0x010a
        /*04f6*/ 	.byte	0x11
	.zero		1


	//   ....[65]....
        /*04f8*/ 	.word	0x000046f0
        /*04fc*/ 	.word	0x000000ff
        /*0500*/ 	.word	0x00000048
        /*0504*/ 	.short	0x010a
        /*0506*/ 	.byte	0x11
	.zero		1


	//   ....[66]....
        /*0508*/ 	.word	0x00004900
        /*050c*/ 	.word	0x000000ff
        /*0510*/ 	.word	0x00000040
        /*0514*/ 	.short	0x010b
        /*0516*/ 	.byte	0x11
	.zero		1


	//   ....[67]....
        /*0518*/ 	.word	0x00004910
        /*051c*/ 	.word	0x000000ff
        /*0520*/ 	.word	0x00000000
        /*0524*/ 	.short	0x0101
        /*0526*/ 	.byte	0x30
	.zero		1


	//   ....[68]....
        /*0528*/ 	.word	0x00004950
        /*052c*/ 	.word	0x00000000
        /*0530*/ 	.word	0x00000048
        /*0534*/ 	.short	0x010a
        /*0536*/ 	.byte	0xff
	.zero		1


	//   ....[69]....
        /*0538*/ 	.word	0x00004c90
        /*053c*/ 	.word	0x00000003
        /*0540*/ 	.word	0x00000060
        /*0544*/ 	.short	0x010a
        /*0546*/ 	.byte	0xff
	.zero		1


	//   ....[70]....
        /*0548*/ 	.word	0x00004e10
        /*054c*/ 	.word	0x00000000
        /*0550*/ 	.word	0x00000000
        /*0554*/ 	.short	0x0101
        /*0556*/ 	.byte	0xff
	.zero		1


	//   ....[71]....
        /*0558*/ 	.word	0x00005870
        /*055c*/ 	.word	0x000000ff
        /*0560*/ 	.word	0x00000040
        /*0564*/ 	.short	0x010a
        /*0566*/ 	.byte	0x2c
	.zero		1


	//   ....[72]....
        /*0568*/ 	.word	0x00005880
        /*056c*/ 	.word	0x00000016
        /*0570*/ 	.word	0x00000080
        /*0574*/ 	.short	0x010a
        /*0576*/ 	.byte	0xff
	.zero		1


	//   ....[73]....
        /*0578*/ 	.word	0x00005a30
        /*057c*/ 	.word	0x000000ff
        /*0580*/ 	.word	0x00000040
        /*0584*/ 	.short	0x010a
        /*0586*/ 	.byte	0x2c
	.zero		1


	//   ....[74]....
        /*0588*/ 	.word	0x00005b10
        /*058c*/ 	.word	0x000000ff
        /*0590*/ 	.word	0x00000000
        /*0594*/ 	.short	0x0101
        /*0596*/ 	.byte	0x04
	.zero		1


	//   ....[75]....
        /*0598*/ 	.word	0x00005b70
        /*059c*/ 	.word	0x00000016
        /*05a0*/ 	.word	0x00000080
        /*05a4*/ 	.short	0x010a
        /*05a6*/ 	.byte	0xff
	.zero		1


	//   ....[76]....
        /*05a8*/ 	.word	0x00005ee0
        /*05ac*/ 	.word	0x000000ff
        /*05b0*/ 	.word	0x00000000
        /*05b4*/ 	.short	0x0101
        /*05b6*/ 	.byte	0x04
	.zero		1


	//   ....[77]....
        /*05b8*/ 	.word	0x000067c0
        /*05bc*/ 	.word	0x00000000
        /*05c0*/ 	.word	0x000000d0
        /*05c4*/ 	.short	0x010a
        /*05c6*/ 	.byte	0xff
	.zero		1


	//   ....[78]....
        /*05c8*/ 	.word	0x00006820
        /*05cc*/ 	.word	0x00000000
        /*05d0*/ 	.word	0x00000020
        /*05d4*/ 	.short	0x010a
        /*05d6*/ 	.byte	0xff
	.zero		1


	//   ....[79]....
        /*05d8*/ 	.word	0x00006880
        /*05dc*/ 	.word	0x00000000
        /*05e0*/ 	.word	0x00000020
        /*05e4*/ 	.short	0x010a
        /*05e6*/ 	.byte	0xff
	.zero		1


	//   ....[80]....
        /*05e8*/ 	.word	0x000068d0
        /*05ec*/ 	.word	0x00000003
        /*05f0*/ 	.word	0x00000060
        /*05f4*/ 	.short	0x010a
        /*05f6*/ 	.byte	0xff
	.zero		1


	//   ....[81]....
        /*05f8*/ 	.word	0x00006930
        /*05fc*/ 	.word	0x00000000
        /*0600*/ 	.word	0x00000000
        /*0604*/ 	.short	0x010a
        /*0606*/ 	.byte	0xff
	.zero		1


	//   ....[82]....
        /*0608*/ 	.word	0x00006990
        /*060c*/ 	.word	0x00000000
        /*0610*/ 	.word	0x00000000
        /*0614*/ 	.short	0x010a
        /*0616*/ 	.byte	0xff
	.zero		1


	//   ....[83]....
        /*0618*/ 	.word	0x000069f0
        /*061c*/ 	.word	0x00000000
        /*0620*/ 	.word	0x00000000
        /*0624*/ 	.short	0x010a
        /*0626*/ 	.byte	0xff
	.zero		1


	//   ....[84]....
        /*0628*/ 	.word	0x00006a40
        /*062c*/ 	.word	0x00000002
        /*0630*/ 	.word	0x000000c0
        /*0634*/ 	.short	0x010a
        /*0636*/ 	.byte	0xff
	.zero		1


	//   ....[85]....
        /*0638*/ 	.word	0x00006aa0
        /*063c*/ 	.word	0x00000002
        /*0640*/ 	.word	0x00000070
        /*0644*/ 	.short	0x010a
        /*0646*/ 	.byte	0xff
	.zero		1


	//   ....[86]....
        /*0648*/ 	.word	0x00006af0
        /*064c*/ 	.word	0x00000002
        /*0650*/ 	.word	0x00000060
        /*0654*/ 	.short	0x010a
        /*0656*/ 	.byte	0xff
	.zero		1


	//   ....[87]....
        /*0658*/ 	.word	0x00006b50
        /*065c*/ 	.word	0x00000000
        /*0660*/ 	.word	0x00000070
        /*0664*/ 	.short	0x010a
        /*0666*/ 	.byte	0xff
	.zero		1


	//   ....[88]....
        /*0668*/ 	.word	0x00006ba0
        /*066c*/ 	.word	0x00000000
        /*0670*/ 	.word	0x00000060
        /*0674*/ 	.short	0x010a
        /*0676*/ 	.byte	0xff
	.zero		1


	//   ....[89]....
        /*0678*/ 	.word	0x00006c00
        /*067c*/ 	.word	0x00000002
        /*0680*/ 	.word	0x000000a0
        /*0684*/ 	.short	0x010a
        /*0686*/ 	.byte	0xff
	.zero		1


	//   ....[90]....
        /*0688*/ 	.word	0x00006c60
        /*068c*/ 	.word	0x00000000
        /*0690*/ 	.word	0x00000000
        /*0694*/ 	.short	0x010a
        /*0696*/ 	.byte	0xff
	.zero		1


	//   ....[91]....
        /*0698*/ 	.word	0x00006cc0
        /*069c*/ 	.word	0x00000000
        /*06a0*/ 	.word	0x00000000
        /*06a4*/ 	.short	0x010a
        /*06a6*/ 	.byte	0xff
	.zero		1


	//   ....[92]....
        /*06a8*/ 	.word	0x00006d20
        /*06ac*/ 	.word	0x00000000
        /*06b0*/ 	.word	0x00000000
        /*06b4*/ 	.short	0x010a
        /*06b6*/ 	.byte	0xff
	.zero		1


	//   ....[93]....
        /*06b8*/ 	.word	0x00006d80
        /*06bc*/ 	.word	0x00000000
        /*06c0*/ 	.word	0x00000000
        /*06c4*/ 	.short	0x010a
        /*06c6*/ 	.byte	0xff
	.zero		1


	//   ....[94]....
        /*06c8*/ 	.word	0x00006de0
        /*06cc*/ 	.word	0x00000000
        /*06d0*/ 	.word	0x00000000
        /*06d4*/ 	.short	0x010a
        /*06d6*/ 	.byte	0xff
	.zero		1


	//   ....[95]....
        /*06d8*/ 	.word	0x00006e30
        /*06dc*/ 	.word	0x00000007
        /*06e0*/ 	.word	0x00000060
        /*06e4*/ 	.short	0x010a
        /*06e6*/ 	.byte	0xff
	.zero		1


	//   ....[96]....
        /*06e8*/ 	.word	0x00006e90
        /*06ec*/ 	.word	0x00000000
        /*06f0*/ 	.word	0x00000058
        /*06f4*/ 	.short	0x010a
        /*06f6*/ 	.byte	0xff
	.zero		1


	//   ....[97]....
        /*06f8*/ 	.word	0x00006ef0
        /*06fc*/ 	.word	0x00000000
        /*0700*/ 	.word	0x00000048
        /*0704*/ 	.short	0x010a
        /*0706*/ 	.byte	0xff
	.zero		1


	//   ....[98]....
        /*0708*/ 	.word	0x00006f40
        /*070c*/ 	.word	0x00000003
        /*0710*/ 	.word	0x00000060
        /*0714*/ 	.short	0x010a
        /*0716*/ 	.byte	0xff
	.zero		1


	//   ....[99]....
        /*0718*/ 	.word	0x00006fa0
        /*071c*/ 	.word	0x00000000
        /*0720*/ 	.word	0x00000040
        /*0724*/ 	.short	0x010a
        /*0726*/ 	.byte	0xff
	.zero		1


	//   ....[100]....
        /*0728*/ 	.word	0x00006ff0
        /*072c*/ 	.word	0x00000016
        /*0730*/ 	.word	0x00000080
        /*0734*/ 	.short	0x010a
        /*0736*/ 	.byte	0xff
	.zero		1


	//----- nvinfo : EIATTR_NUM_MBARRIERS
	.align		4
.L_47:
        /*0738*/ 	.byte	0x03, 0x38
        /*073a*/ 	.short	0x001c


	//----- nvinfo : EIATTR_EXIT_INSTR_OFFSETS
	.align		4
        /*073c*/ 	.byte	0x04, 0x1c
        /*073e*/ 	.short	(.L_49 - .L_48)


	//   ....[0]....
.L_48:
        /*0740*/ 	.word	0x00002890


	//   ....[1]....
        /*0744*/ 	.word	0x00002d80


	//   ....[2]....
        /*0748*/ 	.word	0x00002de0


	//   ....[3]....
        /*074c*/ 	.word	0x00003d50


	//   ....[4]....
        /*0750*/ 	.word	0x00004980


	//   ....[5]....
        /*0754*/ 	.word	0x000049c0


	//   ....[6]....
        /*0758*/ 	.word	0x000067b0


	//----- nvinfo : EIATTR_MAX_THREADS
	.align		4
.L_49:
        /*075c*/ 	.byte	0x04, 0x05
        /*075e*/ 	.short	(.L_51 - .L_50)
.L_50:
        /*0760*/ 	.word	0x00000100
        /*0764*/ 	.word	0x00000001
        /*0768*/ 	.word	0x00000001


	//----- nvinfo : EIATTR_CRS_STACK_SIZE
	.align		4
.L_51:
        /*076c*/ 	.byte	0x04, 0x1e
        /*076e*/ 	.short	(.L_53 - .L_52)
.L_52:
        /*0770*/ 	.word	0x00000000


	//----- nvinfo : EIATTR_CBANK_PARAM_SIZE
	.align		4
.L_53:
        /*0774*/ 	.byte	0x03, 0x19
        /*0776*/ 	.short	0x0800


	//----- nvinfo : EIATTR_PARAM_CBANK
	.align		4
        /*0778*/ 	.byte	0x04, 0x0a
        /*077a*/ 	.short	(.L_55 - .L_54)
	.align		4
.L_54:
        /*077c*/ 	.word	index@(.nv.constant0._ZN7cutlass13device_kernelINS_4gemm6kernel13GemmUniversalIN4cute5tupleIJiiiiEEENS1_10collective13CollectiveMmaINS1_35MainloopSm100TmaUmmaWarpSpecializedILi4ELi2ELi4ENS5_IJNS4_1CILi1EEENSA_ILi2EEESB_EEEEENS5_IJNSA_ILi64EEESF_NSA_ILi128EEEEEENS_12float_e5m2_tENS5_IJlSB_lEEESI_SJ_NS4_8TiledMMAINS4_8MMA_AtomIJNS4_10MMA_TraitsINS4_19SM100_MMA_F8F6F4_SSEJSI_SI_fSF_SF_NS4_17integral_constantINS4_4UMMA5MajorELSQ_0EEESR_NSO_INSP_7ScaleInELSS_0EEEST_EEEEEENS4_6LayoutINS5_IJSB_SB_SB_EEENS5_IJNSA_ILi0EEESY_SY_EEEEENS5_IJNS4_10UnderscoreES11_S11_EEEEENS4_23SM90_TMA_LOAD_MULTICASTENS4_14ComposedLayoutINS4_7SwizzleILi3ELi4ELi3EEENS4_18smem_ptr_flag_bitsILi8EEENSW_INS5_IJNSA_ILi8EEESG_EEENS5_IJSG_SB_EEEEEEEvNS4_8identityENS4_13SM90_TMA_LOADES1E_vS1F_EENS_8epilogue10collective18CollectiveEpilogueINS1I_23Sm100TmaWarpSpecializedILi1ELi1ELi32ELb0ELb0EEEJSH_NS5_IJNSW_ISF_SB_EES1N_EEESI_SJ_SI_SJ_NS1I_6fusion15FusionCallbacksIS1M_NS1P_17LinearCombinationISI_fSI_fLNS_15FloatRoundStyleE2EEESH_S1O_JEEENS4_5SM1004TMEM4LOAD26SM100_TMEM_LOAD_16dp32b32xES1G_NS15_INS16_ILi2ELi4ELi3EEES19_NSW_INS5_IJS1A_SF_EEENS5_IJSF_SB_EEEEEEENS4_39AutoVectorizingCopyWithAssumedAlignmentILi128EEENS4_14SM90_TMA_STOREES23_S25_S25_EEEvvEEEEvNT_6ParamsE)
        /*0780*/ 	.short	0x0380
        /*0782*/ 	.short	0x0800


	//----- nvinfo : EIATTR_SW_WAR
	.align		4
.L_55:
        /*0784*/ 	.byte	0x04, 0x36
        /*0786*/ 	.short	(.L_57 - .L_56)
.L_56:
        /*0788*/ 	.word	0x00000008
.L_57:


//--------------------- .nv.callgraph             --------------------------
	.section	.nv.callgraph,"",@"SHT_CUDA_CALLGRAPH"
	.align	4
	.sectionentsize	8
	.align		4
        /*0000*/ 	.word	0x00000000
	.align		4
        /*0004*/ 	.word	0xffffffff
	.align		4
        /*0008*/ 	.word	index@(_ZN7cutlass13device_kernelINS_4gemm6kernel13GemmUniversalIN4cute5tupleIJiiiiEEENS1_10collective13CollectiveMmaINS1_35MainloopSm100TmaUmmaWarpSpecializedILi4ELi2ELi4ENS5_IJNS4_1CILi1EEENSA_ILi2EEESB_EEEEENS5_IJNSA_ILi64EEESF_NSA_ILi128EEEEEENS_12float_e5m2_tENS5_IJlSB_lEEESI_SJ_NS4_8TiledMMAINS4_8MMA_AtomIJNS4_10MMA_TraitsINS4_19SM100_MMA_F8F6F4_SSEJSI_SI_fSF_SF_NS4_17integral_constantINS4_4UMMA5MajorELSQ_0EEESR_NSO_INSP_7ScaleInELSS_0EEEST_EEEEEENS4_6LayoutINS5_IJSB_SB_SB_EEENS5_IJNSA_ILi0EEESY_SY_EEEEENS5_IJNS4_10UnderscoreES11_S11_EEEEENS4_23SM90_TMA_LOAD_MULTICASTENS4_14ComposedLayoutINS4_7SwizzleILi3ELi4ELi3EEENS4_18smem_ptr_flag_bitsILi8EEENSW_INS5_IJNSA_ILi8EEESG_EEENS5_IJSG_SB_EEEEEEEvNS4_8identityENS4_13SM90_TMA_LOADES1E_vS1F_EENS_8epilogue10collective18CollectiveEpilogueINS1I_23Sm100TmaWarpSpecializedILi1ELi1ELi32ELb0ELb0EEEJSH_NS5_IJNSW_ISF_SB_EES1N_EEESI_SJ_SI_SJ_NS1I_6fusion15FusionCallbacksIS1M_NS1P_17LinearCombinationISI_fSI_fLNS_15FloatRoundStyleE2EEESH_S1O_JEEENS4_5SM1004TMEM4LOAD26SM100_TMEM_LOAD_16dp32b32xES1G_NS15_INS16_ILi2ELi4ELi3EEES19_NSW_INS5_IJS1A_SF_EEENS5_IJSF_SB_EEEEEEENS4_39AutoVectorizingCopyWithAssumedAlignmentILi128EEENS4_14SM90_TMA_STOREES23_S25_S25_EEEvvEEEEvNT_6ParamsE)
	.align		4
        /*000c*/ 	.word	index@(__assertfail)
	.align		4
        /*0010*/ 	.word	0x00000000
	.align		4
        /*0014*/ 	.word	0xfffffffe
	.align		4
        /*0018*/ 	.word	0x00000000
	.align		4
        /*001c*/ 	.word	0xfffffffd
	.align		4
        /*0020*/ 	.word	0x00000000
	.align		4
        /*0024*/ 	.word	0xfffffffc


//--------------------- .nv.constant4             --------------------------
	.section	.nv.constant4,"a",@progbits
	.align	8
	.align		8
.nv.constant4:
        /*0000*/ 	.dword	__assertfail
	.align		8
        /*0008*/ 	.dword	__unnamed_1
	.align		8
        /*0010*/ 	.dword	__unnamed_2
	.align		8
        /*0018*/ 	.dword	_ZN39_INTERNAL_448bc2c1_4_k_cu_7320f5ec_89704cuda3std3__45__cpo5beginE
	.align		8
        /*0020*/ 	.dword	_ZN39_INTERNAL_448bc2c1_4_k_cu_7320f5ec_89704cuda3std3__45__cpo3endE
	.align		8
        /*0028*/ 	.dword	_ZN39_INTERNAL_448bc2c1_4_k_cu_7320f5ec_89704cuda3std3__45__cpo6cbeginE
	.align		8
        /*0030*/ 	.dword	_ZN39_INTERNAL_448bc2c1_4_k_cu_7320f5ec_89704cuda3std3__45__cpo4cendE
	.align		8
        /*0038*/ 	.dword	_ZN39_INTERNAL_448bc2c1_4_k_cu_7320f5ec_89704cuda3std3__441_GLOBAL__N__448bc2c1_4_k_cu_7320f5ec_89706ignoreE
	.align		8
        /*0040*/ 	.dword	_ZN39_INTERNAL_448bc2c1_4_k_cu_7320f5ec_89704cuda3std3__419piecewise_constructE
	.align		8
        /*0048*/ 	.dword	_ZN39_INTERNAL_448bc2c1_4_k_cu_7320f5ec_89704cuda3std3__48in_placeE
	.align		8
        /*0050*/ 	.dword	_ZN39_INTERNAL_448bc2c1_4_k_cu_7320f5ec_89704cuda3std6ranges3__45__cpo4swapE
	.align		8
        /*0058*/ 	.dword	_ZN39_INTERNAL_448bc2c1_4_k_cu_7320f5ec_89704cuda3std6ranges3__45__cpo9iter_moveE
	.align		8
        /*0060*/ 	.dword	_ZN39_INTERNAL_448bc2c1_4_k_cu_7320f5ec_89704cute7productE
	.align		8
        /*0068*/ 	.dword	_ZN39_INTERNAL_448bc2c1_4_k_cu_7320f5ec_89704cute1_E
	.align		8
        /*0070*/ 	.dword	$str$25
	.align		8
        /*0078*/ 	.dword	$str$26
	.align		8
        /*0080*/ 	.dword	$str$27
	.align		8
        /*0088*/ 	.dword	$str$28


//--------------------- .text._ZN7cutlass13device_kernelINS_4gemm6kernel13GemmUniversalIN4cute5tupleIJiiiiEEENS1_10collective13CollectiveMmaINS1_35MainloopSm100TmaUmmaWarpSpecializedILi4ELi2ELi4ENS5_IJNS4_1CILi1EEENSA_ILi2EEESB_EEEEENS5_IJNSA_ILi64EEESF_NSA_ILi128EEEEEENS_12float_e5m2_tENS5_IJlSB_lEEESI_SJ_NS4_8TiledMMAINS4_8MMA_AtomIJNS4_10MMA_TraitsINS4_19SM100_MMA_F8F6F4_SSEJSI_SI_fSF_SF_NS4_17integral_constantINS4_4UMMA5MajorELSQ_0EEESR_NSO_INSP_7ScaleInELSS_0EEEST_EEEEEENS4_6LayoutINS5_IJSB_SB_SB_EEENS5_IJNSA_ILi0EEESY_SY_EEEEENS5_IJNS4_10UnderscoreES11_S11_EEEEENS4_23SM90_TMA_LOAD_MULTICASTENS4_14ComposedLayoutINS4_7SwizzleILi3ELi4ELi3EEENS4_18smem_ptr_flag_bitsILi8EEENSW_INS5_IJNSA_ILi8EEESG_EEENS5_IJSG_SB_EEEEEEEvNS4_8identityENS4_13SM90_TMA_LOADES1E_vS1F_EENS_8epilogue10collective18CollectiveEpilogueINS1I_23Sm100TmaWarpSpecializedILi1ELi1ELi32ELb0ELb0EEEJSH_NS5_IJNSW_ISF_SB_EES1N_EEESI_SJ_SI_SJ_NS1I_6fusion15FusionCallbacksIS1M_NS1P_17LinearCombinationISI_fSI_fLNS_15FloatRoundStyleE2EEESH_S1O_JEEENS4_5SM1004TMEM4LOAD26SM100_TMEM_LOAD_16dp32b32xES1G_NS15_INS16_ILi2ELi4ELi3EEES19_NSW_INS5_IJS1A_SF_EEENS5_IJSF_SB_EEEEEEENS4_39AutoVectorizingCopyWithAssumedAlignmentILi128EEENS4_14SM90_TMA_STOREES23_S25_S25_EEEvvEEEEvNT_6ParamsE --------------------------
	.section	.text._ZN7cutlass13device_kernelINS_4gemm6kernel13GemmUniversalIN4cute5tupleIJiiiiEEENS1_10collective13CollectiveMmaINS1_35MainloopSm100TmaUmmaWarpSpecializedILi4ELi2ELi4ENS5_IJNS4_1CILi1EEENSA_ILi2EEESB_EEEEENS5_IJNSA_ILi64EEESF_NSA_ILi128EEEEEENS_12float_e5m2_tENS5_IJlSB_lEEESI_SJ_NS4_8TiledMMAINS4_8MMA_AtomIJNS4_10MMA_TraitsINS4_19SM100_MMA_F8F6F4_SSEJSI_SI_fSF_SF_NS4_17integral_constantINS4_4UMMA5MajorELSQ_0EEESR_NSO_INSP_7ScaleInELSS_0EEEST_EEEEEENS4_6LayoutINS5_IJSB_SB_SB_EEENS5_IJNSA_ILi0EEESY_SY_EEEEENS5_IJNS4_10UnderscoreES11_S11_EEEEENS4_23SM90_TMA_LOAD_MULTICASTENS4_14ComposedLayoutINS4_7SwizzleILi3ELi4ELi3EEENS4_18smem_ptr_flag_bitsILi8EEENSW_INS5_IJNSA_ILi8EEESG_EEENS5_IJSG_SB_EEEEEEEvNS4_8identityENS4_13SM90_TMA_LOADES1E_vS1F_EENS_8epilogue10collective18CollectiveEpilogueINS1I_23Sm100TmaWarpSpecializedILi1ELi1ELi32ELb0ELb0EEEJSH_NS5_IJNSW_ISF_SB_EES1N_EEESI_SJ_SI_SJ_NS1I_6fusion15FusionCallbacksIS1M_NS1P_17LinearCombinationISI_fSI_fLNS_15FloatRoundStyleE2EEESH_S1O_JEEENS4_5SM1004TMEM4LOAD26SM100_TMEM_LOAD_16dp32b32xES1G_NS15_INS16_ILi2ELi4ELi3EEES19_NSW_INS5_IJS1A_SF_EEENS5_IJSF_SB_EEEEEEENS4_39AutoVectorizingCopyWithAssumedAlignmentILi128EEENS4_14SM90_TMA_STOREES23_S25_S25_EEEvvEEEEvNT_6ParamsE,"ax",@progbits
	.align	128
.text._ZN7cutlass13device_kernelINS_4gemm6kernel13GemmUniversalIN4cute5tupleIJiiiiEEENS1_10collective13CollectiveMmaINS1_35MainloopSm100TmaUmmaWarpSpecializedILi4ELi2ELi4ENS5_IJNS4_1CILi1EEENSA_ILi2EEESB_EEEEENS5_IJNSA_ILi64EEESF_NSA_ILi128EEEEEENS_12float_e5m2_tENS5_IJlSB_lEEESI_SJ_NS4_8TiledMMAINS4_8MMA_AtomIJNS4_10MMA_TraitsINS4_19SM100_MMA_F8F6F4_SSEJSI_SI_fSF_SF_NS4_17integral_constantINS4_4UMMA5MajorELSQ_0EEESR_NSO_INSP_7ScaleInELSS_0EEEST_EEEEEENS4_6LayoutINS5_IJSB_SB_SB_EEENS5_IJNSA_ILi0EEESY_SY_EEEEENS5_IJNS4_10UnderscoreES11_S11_EEEEENS4_23SM90_TMA_LOAD_MULTICASTENS4_14ComposedLayoutINS4_7SwizzleILi3ELi4ELi3EEENS4_18smem_ptr_flag_bitsILi8EEENSW_INS5_IJNSA_ILi8EEESG_EEENS5_IJSG_SB_EEEEEEEvNS4_8identityENS4_13SM90_TMA_LOADES1E_vS1F_EENS_8epilogue10collective18CollectiveEpilogueINS1I_23Sm100TmaWarpSpecializedILi1ELi1ELi32ELb0ELb0EEEJSH_NS5_IJNSW_ISF_SB_EES1N_EEESI_SJ_SI_SJ_NS1I_6fusion15FusionCallbacksIS1M_NS1P_17LinearCombinationISI_fSI_fLNS_15FloatRoundStyleE2EEESH_S1O_JEEENS4_5SM1004TMEM4LOAD26SM100_TMEM_LOAD_16dp32b32xES1G_NS15_INS16_ILi2ELi4ELi3EEES19_NSW_INS5_IJS1A_SF_EEENS5_IJSF_SB_EEEEEEENS4_39AutoVectorizingCopyWithAssumedAlignmentILi128EEENS4_14SM90_TMA_STOREES23_S25_S25_EEEvvEEEEvNT_6ParamsE:
        .type           _ZN7cutlass13device_kernelINS_4gemm6kernel13GemmUniversalIN4cute5tupleIJiiiiEEENS1_10collective13CollectiveMmaINS1_35MainloopSm100TmaUmmaWarpSpecializedILi4ELi2ELi4ENS5_IJNS4_1CILi1EEENSA_ILi2EEESB_EEEEENS5_IJNSA_ILi64EEESF_NSA_ILi128EEEEEENS_12float_e5m2_tENS5_IJlSB_lEEESI_SJ_NS4_8TiledMMAINS4_8MMA_AtomIJNS4_10MMA_TraitsINS4_19SM100_MMA_F8F6F4_SSEJSI_SI_fSF_SF_NS4_17integral_constantINS4_4UMMA5MajorELSQ_0EEESR_NSO_INSP_7ScaleInELSS_0EEEST_EEEEEENS4_6LayoutINS5_IJSB_SB_SB_EEENS5_IJNSA_ILi0EEESY_SY_EEEEENS5_IJNS4_10UnderscoreES11_S11_EEEEENS4_23SM90_TMA_LOAD_MULTICASTENS4_14ComposedLayoutINS4_7SwizzleILi3ELi4ELi3EEENS4_18smem_ptr_flag_bitsILi8EEENSW_INS5_IJNSA_ILi8EEESG_EEENS5_IJSG_SB_EEEEEEEvNS4_8identityENS4_13SM90_TMA_LOADES1E_vS1F_EENS_8epilogue10collective18CollectiveEpilogueINS1I_23Sm100TmaWarpSpecializedILi1ELi1ELi32ELb0ELb0EEEJSH_NS5_IJNSW_ISF_SB_EES1N_EEESI_SJ_SI_SJ_NS1I_6fusion15FusionCallbacksIS1M_NS1P_17LinearCombinationISI_fSI_fLNS_15FloatRoundStyleE2EEESH_S1O_JEEENS4_5SM1004TMEM4LOAD26SM100_TMEM_LOAD_16dp32b32xES1G_NS15_INS16_ILi2ELi4ELi3EEES19_NSW_INS5_IJS1A_SF_EEENS5_IJSF_SB_EEEEEEENS4_39AutoVectorizingCopyWithAssumedAlignmentILi128EEENS4_14SM90_TMA_STOREES23_S25_S25_EEEvvEEEEvNT_6ParamsE,@function
        .size           _ZN7cutlass13device_kernelINS_4gemm6kernel13GemmUniversalIN4cute5tupleIJiiiiEEENS1_10collective13CollectiveMmaINS1_35MainloopSm100TmaUmmaWarpSpecializedILi4ELi2ELi4ENS5_IJNS4_1CILi1EEENSA_ILi2EEESB_EEEEENS5_IJNSA_ILi64EEESF_NSA_ILi128EEEEEENS_12float_e5m2_tENS5_IJlSB_lEEESI_SJ_NS4_8TiledMMAINS4_8MMA_AtomIJNS4_10MMA_TraitsINS4_19SM100_MMA_F8F6F4_SSEJSI_SI_fSF_SF_NS4_17integral_constantINS4_4UMMA5MajorELSQ_0EEESR_NSO_INSP_7ScaleInELSS_0EEEST_EEEEEENS4_6LayoutINS5_IJSB_SB_SB_EEENS5_IJNSA_ILi0EEESY_SY_EEEEENS5_IJNS4_10UnderscoreES11_S11_EEEEENS4_23SM90_TMA_LOAD_MULTICASTENS4_14ComposedLayoutINS4_7SwizzleILi3ELi4ELi3EEENS4_18smem_ptr_flag_bitsILi8EEENSW_INS5_IJNSA_ILi8EEESG_EEENS5_IJSG_SB_EEEEEEEvNS4_8identityENS4_13SM90_TMA_LOADES1E_vS1F_EENS_8epilogue10collective18CollectiveEpilogueINS1I_23Sm100TmaWarpSpecializedILi1ELi1ELi32ELb0ELb0EEEJSH_NS5_IJNSW_ISF_SB_EES1N_EEESI_SJ_SI_SJ_NS1I_6fusion15FusionCallbacksIS1M_NS1P_17LinearCombinationISI_fSI_fLNS_15FloatRoundStyleE2EEESH_S1O_JEEENS4_5SM1004TMEM4LOAD26SM100_TMEM_LOAD_16dp32b32xES1G_NS15_INS16_ILi2ELi4ELi3EEES19_NSW_INS5_IJS1A_SF_EEENS5_IJSF_SB_EEEEEEENS4_39AutoVectorizingCopyWithAssumedAlignmentILi128EEENS4_14SM90_TMA_STOREES23_S25_S25_EEEvvEEEEvNT_6ParamsE,(.L_x_135 - _ZN7cutlass13device_kernelINS_4gemm6kernel13GemmUniversalIN4cute5tupleIJiiiiEEENS1_10collective13CollectiveMmaINS1_35MainloopSm100TmaUmmaWarpSpecializedILi4ELi2ELi4ENS5_IJNS4_1CILi1EEENSA_ILi2EEESB_EEEEENS5_IJNSA_ILi64EEESF_NSA_ILi128EEEEEENS_12float_e5m2_tENS5_IJlSB_lEEESI_SJ_NS4_8TiledMMAINS4_8MMA_AtomIJNS4_10MMA_TraitsINS4_19SM100_MMA_F8F6F4_SSEJSI_SI_fSF_SF_NS4_17integral_constantINS4_4UMMA5MajorELSQ_0EEESR_NSO_INSP_7ScaleInELSS_0EEEST_EEEEEENS4_6LayoutINS5_IJSB_SB_SB_EEENS5_IJNSA_ILi0EEESY_SY_EEEEENS5_IJNS4_10UnderscoreES11_S11_EEEEENS4_23SM90_TMA_LOAD_MULTICASTENS4_14ComposedLayoutINS4_7SwizzleILi3ELi4ELi3EEENS4_18smem_ptr_flag_bitsILi8EEENSW_INS5_IJNSA_ILi8EEESG_EEENS5_IJSG_SB_EEEEEEEvNS4_8identityENS4_13SM90_TMA_LOADES1E_vS1F_EENS_8epilogue10collective18CollectiveEpilogueINS1I_23Sm100TmaWarpSpecializedILi1ELi1ELi32ELb0ELb0EEEJSH_NS5_IJNSW_ISF_SB_EES1N_EEESI_SJ_SI_SJ_NS1I_6fusion15FusionCallbacksIS1M_NS1P_17LinearCombinationISI_fSI_fLNS_15FloatRoundStyleE2EEESH_S1O_JEEENS4_5SM1004TMEM4LOAD26SM100_TMEM_LOAD_16dp32b32xES1G_NS15_INS16_ILi2ELi4ELi3EEES19_NSW_INS5_IJS1A_SF_EEENS5_IJSF_SB_EEEEEEENS4_39AutoVectorizingCopyWithAssumedAlignmentILi128EEENS4_14SM90_TMA_STOREES23_S25_S25_EEEvvEEEEvNT_6ParamsE)
        .other          _ZN7cutlass13device_kernelINS_4gemm6kernel13GemmUniversalIN4cute5tupleIJiiiiEEENS1_10collective13CollectiveMmaINS1_35MainloopSm100TmaUmmaWarpSpecializedILi4ELi2ELi4ENS5_IJNS4_1CILi1EEENSA_ILi2EEESB_EEEEENS5_IJNSA_ILi64EEESF_NSA_ILi128EEEEEENS_12float_e5m2_tENS5_IJlSB_lEEESI_SJ_NS4_8TiledMMAINS4_8MMA_AtomIJNS4_10MMA_TraitsINS4_19SM100_MMA_F8F6F4_SSEJSI_SI_fSF_SF_NS4_17integral_constantINS4_4UMMA5MajorELSQ_0EEESR_NSO_INSP_7ScaleInELSS_0EEEST_EEEEEENS4_6LayoutINS5_IJSB_SB_SB_EEENS5_IJNSA_ILi0EEESY_SY_EEEEENS5_IJNS4_10UnderscoreES11_S11_EEEEENS4_23SM90_TMA_LOAD_MULTICASTENS4_14ComposedLayoutINS4_7SwizzleILi3ELi4ELi3EEENS4_18smem_ptr_flag_bitsILi8EEENSW_INS5_IJNSA_ILi8EEESG_EEENS5_IJSG_SB_EEEEEEEvNS4_8identityENS4_13SM90_TMA_LOADES1E_vS1F_EENS_8epilogue10collective18CollectiveEpilogueINS1I_23Sm100TmaWarpSpecializedILi1ELi1ELi32ELb0ELb0EEEJSH_NS5_IJNSW_ISF_SB_EES1N_EEESI_SJ_SI_SJ_NS1I_6fusion15FusionCallbacksIS1M_NS1P_17LinearCombinationISI_fSI_fLNS_15FloatRoundStyleE2EEESH_S1O_JEEENS4_5SM1004TMEM4LOAD26SM100_TMEM_LOAD_16dp32b32xES1G_NS15_INS16_ILi2ELi4ELi3EEES19_NSW_INS5_IJS1A_SF_EEENS5_IJSF_SB_EEEEEEENS4_39AutoVectorizingCopyWithAssumedAlignmentILi128EEENS4_14SM90_TMA_STOREES23_S25_S25_EEEvvEEEEvNT_6ParamsE,@"STO_CUDA_ENTRY STV_DEFAULT"
_ZN7cutlass13device_kernelINS_4gemm6kernel13GemmUniversalIN4cute5tupleIJiiiiEEENS1_10collective13CollectiveMmaINS1_35MainloopSm100TmaUmmaWarpSpecializedILi4ELi2ELi4ENS5_IJNS4_1CILi1EEENSA_ILi2EEESB_EEEEENS5_IJNSA_ILi64EEESF_NSA_ILi128EEEEEENS_12float_e5m2_tENS5_IJlSB_lEEESI_SJ_NS4_8TiledMMAINS4_8MMA_AtomIJNS4_10MMA_TraitsINS4_19SM100_MMA_F8F6F4_SSEJSI_SI_fSF_SF_NS4_17integral_constantINS4_4UMMA5MajorELSQ_0EEESR_NSO_INSP_7ScaleInELSS_0EEEST_EEEEEENS4_6LayoutINS5_IJSB_SB_SB_EEENS5_IJNSA_ILi0EEESY_SY_EEEEENS5_IJNS4_10UnderscoreES11_S11_EEEEENS4_23SM90_TMA_LOAD_MULTICASTENS4_14ComposedLayoutINS4_7SwizzleILi3ELi4ELi3EEENS4_18smem_ptr_flag_bitsILi8EEENSW_INS5_IJNSA_ILi8EEESG_EEENS5_IJSG_SB_EEEEEEEvNS4_8identityENS4_13SM90_TMA_LOADES1E_vS1F_EENS_8epilogue10collective18CollectiveEpilogueINS1I_23Sm100TmaWarpSpecializedILi1ELi1ELi32ELb0ELb0EEEJSH_NS5_IJNSW_ISF_SB_EES1N_EEESI_SJ_SI_SJ_NS1I_6fusion15FusionCallbacksIS1M_NS1P_17LinearCombinationISI_fSI_fLNS_15FloatRoundStyleE2EEESH_S1O_JEEENS4_5SM1004TMEM4LOAD26SM100_TMEM_LOAD_16dp32b32xES1G_NS15_INS16_ILi2ELi4ELi3EEES19_NSW_INS5_IJS1A_SF_EEENS5_IJSF_SB_EEEEEEENS4_39AutoVectorizingCopyWithAssumedAlignmentILi128EEENS4_14SM90_TMA_STOREES23_S25_S25_EEEvvEEEEvNT_6ParamsE:
[----:B------:R-:W1:Y:S01]  /*0000*/  LDC R1, c[0x0][0x37c] ;  /* 0x0000df00ff017b82 */ /* 0x000e620000000800 */
[----:B------:R-:W2:Y:S01]  /*0010*/  S2R R76, SR_TID.X ;  /* 0x00000000004c7919 */ /* 0x000ea20000002100 */
[----:B------:R-:W3:Y:S01]  /*0020*/  LDCU.64 UR8, c[0x0][0x890] ;  /* 0x00011200ff0877ac */ /* 0x000ee20008000a00 */
[----:B------:R-:W-:Y:S02]  /*0030*/  PRMT R79, RZ, 0x7610, R79 ;  /* 0x00007610ff4f7816 */ /* 0x000fe4000000004f */
[----:B------:R-:W-:Y:S01]  /*0040*/  ELECT P3, URZ, PT ;  /* 0x0000000000ff782f */ /* 0x000fe20003860000 */
[----:B---3--:R-:W-:-:S04]  /*0050*/  UISETP.NE.U32.AND UP0, UPT, UR8, URZ, UPT ;  /* 0x000000ff0800728c */ /* 0x008fc8000bf05070 */
[----:B------:R-:W-:Y:S01]  /*0060*/  UISETP.NE.AND.EX UP0, UPT, UR9, URZ, UPT, UP0 ;  /* 0x000000ff0900728c */ /* 0x000fe2000bf05300 */
[----:B--2---:R-:W-:-:S05]  /*0070*/  SHF.R.U32.HI R80, RZ, 0x5, R76 ;  /* 0x00000005ff507819 */ /* 0x004fca000001164c */
[----:B------:R-:W2:Y:S02]  /*0080*/  SHFL.IDX PT, R0, R80, RZ, 0x1f ;  /* 0x00001fff50007589 */ /* 0x000ea400000e0000 */
[----:B--2---:R-:W-:Y:S01]  /*0090*/  R2UR UR22, R0 ;  /* 0x00000000001672ca */ /* 0x004fe200000e0000 */
[----:B-1----:R-:W-:-:S14]  /*00a0*/  BRA.U UP0, `(.L_x_0) ;  /* 0x0000000100307547 */ /* 0x002fdc000b800000 */
[----:B------:R-:W1:Y:S02]  /*00b0*/  LDCU.64 UR4, c[0x0][0x888] ;  /* 0x00011100ff0477ac */ /* 0x000e640008000a00 */
[----:B-1----:R-:W-:-:S04]  /*00c0*/  UISETP.NE.U32.AND UP0, UPT, UR4, URZ, UPT ;  /* 0x000000ff0400728c */ /* 0x002fc8000bf05070 */
[----:B------:R-:W-:-:S09]  /*00d0*/  UISETP.NE.AND.EX UP0, UPT, UR5, URZ, UPT, UP0 ;  /* 0x000000ff0500728c */ /* 0x000fd2000bf05300 */
[----:B------:R-:W-:Y:S05]  /*00e0*/  BRA.U !UP0, `(.L_x_1) ;  /* 0x0000000108147547 */ /* 0x000fea000b800000 */
[----:B------:R-:W1:Y:S01]  /*00f0*/  LDC.64 R2, c[0x0][0x888] ;  /* 0x00022200ff027b82 */ /* 0x000e620000000a00 */
[----:B------:R-:W1:Y:S02]  /*0100*/  LDCU.64 UR4, c[0x0][0x358] ;  /* 0x00006b00ff0477ac */ /* 0x000e640008000a00 */
[----:B-1----:R1:W5:Y:S01]  /*0110*/  LDG.E R39, desc[UR4][R2.64] ;  /* 0x0000000402277981 */ /* 0x002362000c1e1900 */
[----:B------:R-:W-:Y:S01]  /*0120*/  HFMA2 R79, -RZ, RZ, 0, 5.9604644775390625e-08 ;  /* 0x00000001ff4f7431 */ /* 0x000fe200000001ff */
[----:B------:R-:W-:Y:S05]  /*0130*/  BRA `(.L_x_0) ;  /* 0x00000000000c7947 */ /* 0x000fea0003800000 */
.L_x_1:
[----:B------:R-:W1:Y:S01]  /*0140*/  LDCU UR4, c[0x0][0x880] ;  /* 0x00011000ff0477ac */ /* 0x000e620008000800 */
[----:B------:R-:W-:Y:S01]  /*0150*/  HFMA2 R79, -RZ, RZ, 0, 5.9604644775390625e-08 ;  /* 0x00000001ff4f7431 */ /* 0x000fe200000001ff */
[----:B-1----:R-:W-:-:S07]  /*0160*/  MOV R39, UR4 ;  /* 0x0000000400277c02 */ /* 0x002fce0008000f00 */
.L_x_0:
[----:B------:R-:W2:Y:S02]  /*0170*/  LDCU.64 UR4, c[0x0][0x8b0] ;  /* 0x00011600ff0477ac */ /* 0x000ea40008000a00 */
[----:B--2---:R-:W-:-:S04]  /*0180*/  UISETP.NE.U32.AND UP0, UPT, UR4, URZ, UPT ;  /* 0x000000ff0400728c */ /* 0x004fc8000bf05070 */
[----:B------:R-:W-:-:S09]  /*0190*/  UISETP.NE.AND.EX UP0, UPT, UR5, URZ, UPT, UP0 ;  /* 0x000000ff0500728c */ /* 0x000fd2000bf05300 */
[----:B------:R-:W-:Y:S05]  /*01a0*/  BRA.U UP0, `(.L_x_2) ;  /* 0x0000000100287547 */ /* 0x000fea000b800000 */
[----:B------:R-:W2:Y:S02]  /*01b0*/  LDCU.64 UR4, c[0x0][0x8a8] ;  /* 0x00011500ff0477ac */ /* 0x000ea40008000a00 */
[----:B--2---:R-:W-:-:S04]  /*01c0*/  UISETP.NE.U32.AND UP0, UPT, UR4, URZ, UPT ;  /* 0x000000ff0400728c */ /* 0x004fc8000bf05070 */
[----:B------:R-:W-:-:S09]  /*01d0*/  UISETP.NE.AND.EX UP0, UPT, UR5, URZ, UPT, UP0 ;  /* 0x000000ff0500728c */ /* 0x000fd2000bf05300 */
[----:B------:R-:W-:Y:S05]  /*01e0*/  BRA.U !UP0, `(.L_x_3) ;  /* 0x0000000108107547 */ /* 0x000fea000b800000 */
[----:B-1----:R-:W1:Y:S01]  /*01f0*/  LDC.64 R2, c[0x0][0x8a8] ;  /* 0x00022a00ff027b82 */ /* 0x002e620000000a00 */
[----:B------:R-:W1:Y:S02]  /*0200*/  LDCU.64 UR4, c[0x0][0x358] ;  /* 0x00006b00ff0477ac */ /* 0x000e640008000a00 */
[----:B-1----:R2:W5:Y:S01]  /*0210*/  LDG.E R38, desc[UR4][R2.64] ;  /* 0x0000000402267981 */ /* 0x002562000c1e1900 */
[----:B------:R-:W-:Y:S05]  /*0220*/  BRA `(.L_x_2) ;  /* 0x0000000000087947 */ /* 0x000fea0003800000 */
.L_x_3:
[----:B------:R-:W2:Y:S02]  /*0230*/  LDCU UR4, c[0x0][0x8a0] ;  /* 0x00011400ff0477ac */ /* 0x000ea40008000800 */
[----:B--2---:R-:W-:Y:S02]  /*0240*/  MOV R38, UR4 ;  /* 0x0000000400267c02 */ /* 0x004fe40008000f00 */
.L_x_2:
[----:B------:R-:W-:Y:S01]  /*0250*/  IMAD.U32 R0, RZ, RZ, UR22 ;  /* 0x00000016ff007e24 */ /* 0x000fe2000f8e00ff */
[----:B------:R-:W-:Y:S04]  /*0260*/  BSSY.RECONVERGENT B0, `(.L_x_4) ;  /* 0x000000c000007945 */ /* 0x000fe80003800200 */
[C---:B------:R-:W-:Y:S02]  /*0270*/  ISETP.NE.OR P1, PT, R0.reuse, 0x1, !P3 ;  /* 0x000000010000780c */ /* 0x040fe40005f25670 */
[----:B------:R-:W-:-:S11]  /*0280*/  ISETP.NE.OR P0, PT, R0, 0x3, !P3 ;  /* 0x000000030000780c */ /* 0x000fd60005f05670 */
[----:B------:R-:W-:Y:S05]  /*0290*/  @P1 BRA `(.L_x_5) ;  /* 0x0000000000201947 */ /* 0x000fea0003800000 */
[----:B------:R-:W3:Y:S02]  /*02a0*/  LDCU.64 UR4, c[0x0][0x348] ;  /* 0x00006900ff0477ac */ /* 0x000ee40008000a00 */
[----:B---3--:R-:W-:Y:S02]  /*02b0*/  UIADD3 UR6, UP1, UPT, UR4, 0x80, URZ ;  /* 0x0000008004067890 */ /* 0x008fe4000ff3e0ff */
[----:B------:R-:W-:Y:S02]  /*02c0*/  UIADD3 UR4, UP0, UPT, UR4, 0x180, URZ ;  /* 0x0000018004047890 */ /* 0x000fe4000ff1e0ff */
[----:B------:R-:W-:Y:S02]  /*02d0*/  UIADD3.X UR7, UPT, UPT, URZ, UR5, URZ, UP1, !UPT ;  /* 0x00000005ff077290 */ /* 0x000fe40008ffe4ff */
[----:B------:R-:W-:-:S07]  /*02e0*/  UIADD3.X UR5, UPT, UPT, URZ, UR5, URZ, UP0, !UPT ;  /* 0x00000005ff057290 */ /* 0x000fce00087fe4ff */
[----:B------:R3:W-:Y:S02]  /*02f0*/  UTMACCTL.PF [UR6] ;  /* 0x00000000060079b9 */ /* 0x0007e40008040000 */
[----:B------:R3:W-:Y:S02]  /*0300*/  UTMACCTL.PF [UR4] ;  /* 0x00000000040079b9 */ /* 0x0007e40008040000 */
[----:B---3--:R-:W-:Y:S01]  /*0310*/  NOP ;  /* 0x0000000000007918 */ /* 0x008fe20000000000 */
.L_x_5:
[----:B------:R-:W-:Y:S05]  /*0320*/  BSYNC.RECONVERGENT B0 ;  /* 0x0000000000007941 */ /* 0x000fea0003800200 */
.L_x_4:
[----:B------:R-:W-:Y:S04]  /*0330*/  BSSY.RECONVERGENT B0, `(.L_x_6) ;  /* 0x000000a000007945 */ /* 0x000fe80003800200 */
        /* <DEDUP_REMOVED lines=9> */
.L_x_7:
[----:B------:R-:W-:Y:S05]  /*03d0*/  BSYNC.RECONVERGENT B0 ;  /* 0x0000000000007941 */ /* 0x000fea0003800200 */
.L_x_6:
[----:B------:R-:W3:Y:S01]  /*03e0*/  LDCU.64 UR4, c[0x0][0x888] ;  /* 0x00011100ff0477ac */ /* 0x000ee20008000a00 */
[----:B------:R-:W-:Y:S02]  /*03f0*/  UISETP.EQ.U32.AND UP1, UPT, UR8, URZ, UPT ;  /* 0x000000ff0800728c */ /* 0x000fe4000bf22070 */
[----:B------:R-:W-:Y:S02]  /*0400*/  UPLOP3.LUT UP3, UPT, UPT, UPT, UPT, 0x80, 0x8 ;  /* 0x000000000008789c */ /* 0x000fe40003f6f070 */
[----:B---3--:R-:W-:-:S04]  /*0410*/  UISETP.NE.U32.AND UP0, UPT, UR4, URZ, UPT ;  /* 0x000000ff0400728c */ /* 0x008fc8000bf05070 */
[----:B------:R-:W-:-:S04]  /*0420*/  UISETP.NE.AND.EX UP0, UPT, UR5, URZ, UPT, UP0 ;  /* 0x000000ff0500728c */ /* 0x000fc8000bf05300 */
[----:B------:R-:W-:-:S04]  /*0430*/  UISETP.EQ.OR.EX UP2, UPT, UR9, URZ, !UP0, UP1 ;  /* 0x000000ff0900728c */ /* 0x000fc8000c742710 */
[----:B------:R-:W-:-:S05]  /*0440*/  UP2UR UR61, UPR, URZ, 0x4 ;  /* 0x00000004ff3d7883 */ /* 0x000fca0008000000 */
[----:B------:R-:W-:Y:S07]  /*0450*/  BRA.U !UP2, `(.L_x_8) ;  /* 0x000000010a207547 */ /* 0x000fee000b800000 */
[----:B------:R-:W-:Y:S01]  /*0460*/  UISETP.NE.U32.AND UP1, UPT, UR8, URZ, UPT ;  /* 0x000000ff0800728c */ /* 0x000fe2000bf25070 */
[----:B-----5:R-:W-:Y:S01]  /*0470*/  FSETP.NEU.AND P0, PT, R39, RZ, PT ;  /* 0x000000ff2700720b */ /* 0x020fe20003f0d000 */
[----:B------:R-:W-:Y:S02]  /*0480*/  USEL UR4, URZ, 0xffffffff, UP0 ;  /* 0xffffffffff047887 */ /* 0x000fe40008000000 */
[----:B------:R-:W-:-:S10]  /*0490*/  UISETP.NE.AND.EX UP1, UPT, UR9, URZ, UPT, UP1 ;  /* 0x000000ff0900728c */ /* 0x000fd4000bf25310 */
[----:B------:R-:W-:Y:S01]  /*04a0*/  VOTEU.ANY UP0, P0 ;  /* 0x0000000000ff7886 */ /* 0x000fe20000000100 */
[----:B------:R-:W-:-:S04]  /*04b0*/  @!UP1 USEL UR4, URZ, 0xffffffff, UP0 ;  /* 0xffffffffff049887 */ /* 0x000fc80008000000 */
[----:B------:R-:W-:-:S04]  /*04c0*/  ULOP3.LUT UR4, UR4, 0x1, URZ, 0xc0, !UPT ;  /* 0x0000000104047892 */ /* 0x000fc8000f8ec0ff */
[----:B------:R-:W-:-:S11]  /*04d0*/  UISETP.NE.U32.AND UP3, UPT, UR4, 0x1, UPT ;  /* 0x000000010400788c */ /* 0x000fd6000bf65070 */
.L_x_8:
[----:B-12---:R-:W1:Y:S01]  /*04e0*/  SHFL.IDX PT, R2, R80, RZ, 0x1f ;  /* 0x00001fff50027589 */ /* 0x006e6200000e0000 */
[----:B------:R-:W-:-:S04]  /*04f0*/  UISETP.NE.AND UP0, UPT, UR22, 0x2, UPT ;  /* 0x000000021600788c */ /* 0x000fc8000bf05270 */
[----:B------:R-:W-:Y:S01]  /*0500*/  USEL UR34, URZ, 0x1, UP0 ;  /* 0x00000001ff227887 */ /* 0x000fe20008000000 */
[----:B-1----:R-:W-:-:S13]  /*0510*/  ISETP.NE.AND P0, PT, R2, RZ, PT ;  /* 0x000000ff0200720c */ /* 0x002fda0003f05270 */
[----:B------:R-:W-:Y:S05]  /*0520*/  @P0 BRA `(.L_x_9) ;  /* 0x0000000000580947 */ /* 0x000fea0003800000 */
[----:B------:R-:W1:Y:S01]  /*0530*/  S2UR UR4, SR_CgaCtaId ;  /* 0x00000000000479c3 */ /* 0x000e620000008800 */
[----:B------:R-:W-:Y:S01]  /*0540*/  UMOV UR5, 0x400 ;  /* 0x0000040000057882 */ /* 0x000fe20000000000 */
[----:B------:R-:W-:Y:S01]  /*0550*/  UMOV UR8, 0x1 ;  /* 0x0000000100087882 */ /* 0x000fe20000000000 */
[----:B------:R-:W-:Y:S01]  /*0560*/  UMOV UR6, 0x2 ;  /* 0x0000000200067882 */ /* 0x000fe20000000000 */
[----:B------:R-:W-:-:S04]  /*0570*/  UIADD3 UR8, UPT, UPT, -UR8, 0x100000, URZ ;  /* 0x0010000008087890 */ /* 0x000fc8000fffe1ff */
[----:B------:R-:W-:Y:S02]  /*0580*/  USHF.L.U32 UR9, UR8, 0xb, URZ ;  /* 0x0000000b08097899 */ /* 0x000fe400080006ff */
[----:B------:R-:W-:Y:S02]  /*0590*/  USHF.L.U32 UR8, UR8, 0x1, URZ ;  /* 0x0000000108087899 */ /* 0x000fe400080006ff */
[----:B------:R-:W-:-:S04]  /*05a0*/  UIADD3 UR6, UPT, UPT, -UR6, 0x100000, URZ ;  /* 0x0010000006067890 */ /* 0x000fc8000fffe1ff */
[----:B------:R-:W-:Y:S02]  /*05b0*/  USHF.L.U32 UR7, UR6, 0xb, URZ ;  /* 0x0000000b06077899 */ /* 0x000fe400080006ff */
[----:B------:R-:W-:Y:S01]  /*05c0*/  USHF.L.U32 UR6, UR6, 0x1, URZ ;  /* 0x0000000106067899 */ /* 0x000fe200080006ff */
[----:B------:R-:W-:Y:S01]  /*05d0*/  ELECT P0, URZ, PT ;  /* 0x0000000000ff782f */ /* 0x000fe20003800000 */
[----:B-1----:R-:W-:Y:S01]  /*05e0*/  ULEA UR4, UR4, UR5, 0x18 ;  /* 0x0000000504047291 */ /* 0x002fe2000f8ec0ff */
[----:B------:R-:W1:Y:S11]  /*05f0*/  FENCE.VIEW.ASYNC.S ;  /* 0x00000000000073c6 */ /* 0x000e760000000000 */
[----:B-1----:R1:W2:Y:S01]  /*0600*/  SYNCS.EXCH.64 URZ, [UR4], UR8 ;  /* 0x0000000804ff75b2 */ /* 0x0022a20008000100 */
[----:B------:R1:W3:Y:S01]  /*0610*/  SYNCS.EXCH.64 URZ, [UR4+0x20], UR6 ;  /* 0x0000200604ff75b2 */ /* 0x0002e20008000100 */
[----:B------:R1:W4:Y:S01]  /*0620*/  SYNCS.EXCH.64 URZ, [UR4+0x8], UR8 ;  /* 0x0000080804ff75b2 */ /* 0x0003220008000100 */
[----:B------:R1:W1:Y:S01]  /*0630*/  SYNCS.EXCH.64 URZ, [UR4+0x28], UR6 ;  /* 0x0000280604ff75b2 */ /* 0x0002620008000100 */
[----:B------:R1:W1:Y:S01]  /*0640*/  SYNCS.EXCH.64 URZ, [UR4+0x10], UR8 ;  /* 0x0000100804ff75b2 */ /* 0x0002620008000100 */
[----:B------:R1:W1:Y:S01]  /*0650*/  SYNCS.EXCH.64 URZ, [UR4+0x30], UR6 ;  /* 0x0000300604ff75b2 */ /* 0x0002620008000100 */
[----:B------:R1:W1:Y:S01]  /*0660*/  SYNCS.EXCH.64 URZ, [UR4+0x18], UR8 ;  /* 0x0000180804ff75b2 */ /* 0x0002620008000100 */
[----:B------:R1:W1:Y:S01]  /*0670*/  SYNCS.EXCH.64 URZ, [UR4+0x38], UR6 ;  /* 0x0000380604ff75b2 */ /* 0x0002620008000100 */
[----:B------:R-:W-:Y:S01]  /*0680*/  NOP ;  /* 0x0000000000007918 */ /* 0x000fe20000000000 */
.L_x_9:
[----:B------:R-:W2:Y:S01]  /*0690*/  SHFL.IDX PT, R2, R80, RZ, 0x1f ;  /* 0x00001fff50027589 */ /* 0x000ea200000e0000 */
[----:B------:R-:W-:Y:S01]  /*06a0*/  NOP ;  /* 0x0000000000007918 */ /* 0x000fe20000000000 */
[----:B--2---:R-:W-:-:S13]  /*06b0*/  ISETP.NE.AND P0, PT, R2, 0x1, PT ;  /* 0x000000010200780c */ /* 0x004fda0003f05270 */
[----:B------:R-:W-:Y:S05]  /*06c0*/  @P0 BRA `(.L_x_10) ;  /* 0x0000000000400947 */ /* 0x000fea0003800000 */
[----:B-1----:R-:W1:Y:S01]  /*06d0*/  S2UR UR4, SR_CgaCtaId ;  /* 0x00000000000479c3 */ /* 0x002e620000008800 */
        /* <DEDUP_REMOVED lines=12> */
[----:B-1----:R2:W1:Y:S01]  /*07a0*/  SYNCS.EXCH.64 URZ, [UR4+0x40], UR8 ;  /* 0x0000400804ff75b2 */ /* 0x0024620008000100 */
[----:B------:R2:W1:Y:S02]  /*07b0*/  SYNCS.EXCH.64 URZ, [UR4+0x48], UR6 ;  /* 0x0000480604ff75b2 */ /* 0x0004640008000100 */
[----:B--2---:R-:W-:Y:S01]  /*07c0*/  NOP ;  /* 0x0000000000007918 */ /* 0x004fe20000000000 */
.L_x_10:
[----:B------:R-:W2:Y:S01]  /*07d0*/  SHFL.IDX PT, R2, R80, RZ, 0x1f ;  /* 0x00001fff50027589 */ /* 0x000ea200000e0000 */
[----:B------:R-:W-:Y:S01]  /*07e0*/  NOP ;  /* 0x0000000000007918 */ /* 0x000fe20000000000 */
[----:B--2---:R-:W-:-:S13]  /*07f0*/  ISETP.NE.AND P0, PT, R2, 0x3, PT ;  /* 0x000000030200780c */ /* 0x004fda0003f05270 */
[----:B------:R-:W-:Y:S05]  /*0800*/  @P0 BRA `(.L_x_11) ;  /* 0x0000000000300947 */ /* 0x000fea0003800000 */
[----:B-1----:R-:W1:Y:S01]  /*0810*/  S2UR UR6, SR_CgaCtaId ;  /* 0x00000000000679c3 */ /* 0x002e620000008800 */
[----:B------:R-:W-:Y:S01]  /*0820*/  UMOV UR4, 0x400 ;  /* 0x0000040000047882 */ /* 0x000fe20000000000 */
[----:B------:R-:W-:Y:S01]  /*0830*/  UMOV UR5, 0x20 ;  /* 0x0000002000057882 */ /* 0x000fe20000000000 */
[----:B------:R-:W-:Y:S01]  /*0840*/  ELECT P0, URZ, PT ;  /* 0x0000000000ff782f */ /* 0x000fe20003800000 */
[----:B-1----:R-:W-:Y:S02]  /*0850*/  ULEA UR6, UR6, UR4, 0x18 ;  /* 0x0000000406067291 */ /* 0x002fe4000f8ec0ff */
[----:B------:R-:W-:-:S04]  /*0860*/  UIADD3 UR4, UPT, UPT, -UR5, 0x100000, URZ ;  /* 0x0010000005047890 */ /* 0x000fc8000fffe1ff */
[----:B------:R-:W-:Y:S02]  /*0870*/  USHF.L.U32 UR5, UR4, 0xb, URZ ;  /* 0x0000000b04057899 */ /* 0x000fe400080006ff */
[----:B------:R-:W-:Y:S01]  /*0880*/  USHF.L.U32 UR4, UR4, 0x1, URZ ;  /* 0x0000000104047899 */ /* 0x000fe200080006ff */
[----:B------:R-:W1:Y:S11]  /*0890*/  FENCE.VIEW.ASYNC.S ;  /* 0x00000000000073c6 */ /* 0x000e760000000000 */
[----:B-1----:R2:W1:Y:S01]  /*08a0*/  SYNCS.EXCH.64 URZ, [UR6+0x50], UR4 ;  /* 0x0000500406ff75b2 */ /* 0x0024620008000100 */
[----:B------:R2:W1:Y:S02]  /*08b0*/  SYNCS.EXCH.64 URZ, [UR6+0x58], UR4 ;  /* 0x0000580406ff75b2 */ /* 0x0004640008000100 */
[----:B--2---:R-:W-:Y:S01]  /*08c0*/  NOP ;  /* 0x0000000000007918 */ /* 0x004fe20000000000 */
.L_x_11:
[----:B------:R-:W2:Y:S01]  /*08d0*/  SHFL.IDX PT, R2, R80, RZ, 0x1f ;  /* 0x00001fff50027589 */ /* 0x000ea200000e0000 */
[----:B------:R-:W-:Y:S01]  /*08e0*/  NOP ;  /* 0x0000000000007918 */ /* 0x000fe20000000000 */
[----:B--2---:R-:W-:-:S13]  /*08f0*/  ISETP.NE.AND P0, PT, R2, 0x4, PT ;  /* 0x000000040200780c */ /* 0x004fda0003f05270 */
[----:B------:R-:W-:Y:S05]  /*0900*/  @P0 BRA `(.L_x_12) ;  /* 0x00000000004c0947 */ /* 0x000fea0003800000 */
[----:B-1----:R-:W1:Y:S01]  /*0910*/  S2UR UR6, SR_CgaCtaId ;  /* 0x00000000000679c3 */ /* 0x002e620000008800 */
[----:B------:R-:W-:Y:S01]  /*0920*/  UMOV UR4, 0x1e0 ;  /* 0x000001e000047882 */ /* 0x000fe20000000000 */
[----:B------:R-:W-:Y:S01]  /*0930*/  UMOV UR5, 0x400 ;  /* 0x0000040000057882 */ /* 0x000fe20000000000 */
[----:B------:R-:W-:Y:S01]  /*0940*/  USEL UR4, UR4, 0x1a0, UP3 ;  /* 0x000001a004047887 */ /* 0x000fe20009800000 */
[----:B------:R-:W-:Y:S01]  /*0950*/  UMOV UR8, 0x1 ;  /* 0x0000000100087882 */ /* 0x000fe20000000000 */
[----:B------:R-:W-:Y:S01]  /*0960*/  ELECT P0, URZ, PT ;  /* 0x0000000000ff782f */ /* 0x000fe20003800000 */
[----:B------:R-:W-:-:S04]  /*0970*/  UIADD3 UR8, UPT, UPT, -UR8, 0x100000, URZ ;  /* 0x0010000008087890 */ /* 0x000fc8000fffe1ff */
[----:B------:R-:W-:Y:S02]  /*0980*/  USHF.L.U32 UR9, UR8, 0xb, URZ ;  /* 0x0000000b08097899 */ /* 0x000fe400080006ff */
[----:B------:R-:W-:Y:S02]  /*0990*/  USHF.L.U32 UR8, UR8, 0x1, URZ ;  /* 0x0000000108087899 */ /* 0x000fe400080006ff */
[----:B-1----:R-:W-:Y:S02]  /*09a0*/  ULEA UR6, UR6, UR5, 0x18 ;  /* 0x0000000506067291 */ /* 0x002fe4000f8ec0ff */
[----:B------:R-:W-:-:S04]  /*09b0*/  UIADD3 UR4, UPT, UPT, -UR4, 0x100000, URZ ;  /* 0x0010000004047890 */ /* 0x000fc8000fffe1ff */
[----:B------:R-:W-:Y:S02]  /*09c0*/  USHF.L.U32 UR5, UR4, 0xb, URZ ;  /* 0x0000000b04057899 */ /* 0x000fe400080006ff */
[----:B------:R-:W-:Y:S01]  /*09d0*/  USHF.L.U32 UR4, UR4, 0x1, URZ ;  /* 0x0000000104047899 */ /* 0x000fe200080006ff */
[----:B------:R-:W1:Y:S03]  /*09e0*/  FENCE.VIEW.ASYNC.S ;  /* 0x00000000000073c6 */ /* 0x000e660000000000 */
[----:B-1----:R2:W1:Y:S08]  /*09f0*/  SYNCS.EXCH.64 URZ, [UR6+0x60], UR8 ;  /* 0x0000600806ff75b2 */ /* 0x0024700008000100 */
[----:B------:R2:W1:Y:S01]  /*0a00*/  SYNCS.EXCH.64 URZ, [UR6+0x70], UR4 ;  /* 0x0000700406ff75b2 */ /* 0x0004620008000100 */
[----:B------:R2:W1:Y:S01]  /*0a10*/  SYNCS.EXCH.64 URZ, [UR6+0x68], UR8 ;  /* 0x0000680806ff75b2 */ /* 0x0004620008000100 */
[----:B------:R2:W1:Y:S02]  /*0a20*/  SYNCS.EXCH.64 URZ, [UR6+0x78], UR4 ;  /* 0x0000780406ff75b2 */ /* 0x0004640008000100 */
[----:B--2---:R-:W-:Y:S01]  /*0a30*/  NOP ;  /* 0x0000000000007918 */ /* 0x004fe20000000000 */
.L_x_12:
        /* <DEDUP_REMOVED lines=18> */
[----:B------:R2:W1:Y:S01]  /*0b60*/  SYNCS.EXCH.64 URZ, [UR4+0xa0], UR6 ;  /* 0x0000a00604ff75b2 */ /* 0x0004620008000100 */
[----:B------:R2:W1:Y:S01]  /*0b70*/  SYNCS.EXCH.64 URZ, [UR4+0x88], UR8 ;  /* 0x0000880804ff75b2 */ /* 0x0004620008000100 */
[----:B------:R2:W1:Y:S01]  /*0b80*/  SYNCS.EXCH.64 URZ, [UR4+0xa8], UR6 ;  /* 0x0000a80604ff75b2 */ /* 0x0004620008000100 */
[----:B------:R2:W1:Y:S01]  /*0b90*/  SYNCS.EXCH.64 URZ, [UR4+0x90], UR8 ;  /* 0x0000900804ff75b2 */ /* 0x0004620008000100 */
[----:B------:R2:W1:Y:S01]  /*0ba0*/  SYNCS.EXCH.64 URZ, [UR4+0xb0], UR6 ;  /* 0x0000b00604ff75b2 */ /* 0x0004620008000100 */
[----:B------:R2:W1:Y:S01]  /*0bb0*/  SYNCS.EXCH.64 URZ, [UR4+0x98], UR8 ;  /* 0x0000980804ff75b2 */ /* 0x0004620008000100 */
[----:B------:R2:W1:Y:S02]  /*0bc0*/  SYNCS.EXCH.64 URZ, [UR4+0xb8], UR6 ;  /* 0x0000b80604ff75b2 */ /* 0x0004640008000100 */
[----:B--2---:R-:W-:Y:S01]  /*0bd0*/  NOP ;  /* 0x0000000000007918 */ /* 0x004fe20000000000 */
.L_x_13:
[----:B------:R-:W2:Y:S01]  /*0be0*/  SHFL.IDX PT, R2, R80, RZ, 0x1f ;  /* 0x00001fff50027589 */ /* 0x000ea200000e0000 */
[----:B------:R-:W1:Y:S01]  /*0bf0*/  S2UR UR48, SR_CgaCtaId ;  /* 0x00000000003079c3 */ /* 0x000e620000008800 */
[----:B------:R-:W-:Y:S01]  /*0c00*/  NOP ;  /* 0x0000000000007918 */ /* 0x000fe20000000000 */
[----:B--2---:R-:W-:-:S13]  /*0c10*/  ISETP.NE.AND P0, PT, R2, 0x3, PT ;  /* 0x000000030200780c */ /* 0x004fda0003f05270 */
[----:B-1----:R-:W-:Y:S05]  /*0c20*/  @P0 BRA `(.L_x_14) ;  /* 0x0000000000340947 */ /* 0x002fea0003800000 */
[----:B------:R-:W-:Y:S01]  /*0c30*/  UMOV UR4, 0x400 ;  /* 0x0000040000047882 */ /* 0x000fe20000000000 */
[----:B------:R-:W-:Y:S01]  /*0c40*/  UMOV UR6, 0x20 ;  /* 0x0000002000067882 */ /* 0x000fe20000000000 */
[----:B------:R-:W-:Y:S02]  /*0c50*/  ULEA UR4, UR48, UR4, 0x18 ;  /* 0x0000000430047291 */ /* 0x000fe4000f8ec0ff */
[----:B------:R-:W-:-:S04]  /*0c60*/  UIADD3 UR6, UPT, UPT, -UR6, 0x100000, URZ ;  /* 0x0010000006067890 */ /* 0x000fc8000fffe1ff */
[----:B------:R-:W-:Y:S02]  /*0c70*/  USHF.L.U32 UR7, UR6, 0xb, URZ ;  /* 0x0000000b06077899 */ /* 0x000fe400080006ff */
[----:B------:R-:W-:Y:S01]  /*0c80*/  USHF.L.U32 UR6, UR6, 0x1, URZ ;  /* 0x0000000106067899 */ /* 0x000fe200080006ff */
[----:B------:R-:W-:Y:S01]  /*0c90*/  ELECT P0, URZ, PT ;  /* 0x0000000000ff782f */ /* 0x000fe20003800000 */
[----:B------:R-:W1:Y:S10]  /*0ca0*/  FENCE.VIEW.ASYNC.S ;  /* 0x00000000000073c6 */ /* 0x000e740000000000 */
[----:B-1----:R1:W2:Y:S01]  /*0cb0*/  SYNCS.EXCH.64 URZ, [UR4+0xc0], UR6 ;  /* 0x0000c00604ff75b2 */ /* 0x0022a20008000100 */
[----:B------:R1:W1:Y:S01]  /*0cc0*/  SYNCS.EXCH.64 URZ, [UR4+0xd0], UR6 ;  /* 0x0000d00604ff75b2 */ /* 0x0002620008000100 */
[----:B------:R1:W1:Y:S01]  /*0cd0*/  SYNCS.EXCH.64 URZ, [UR4+0xc8], UR6 ;  /* 0x0000c80604ff75b2 */ /* 0x0002620008000100 */
[----:B------:R1:W1:Y:S01]  /*0ce0*/  SYNCS.EXCH.64 URZ, [UR4+0xd8], UR6 ;  /* 0x0000d80604ff75b2 */ /* 0x0002620008000100 */
[----:B------:R-:W-:Y:S01]  /*0cf0*/  NOP ;  /* 0x0000000000007918 */ /* 0x000fe20000000000 */
.L_x_14:
[----:B-1----:R-:W1:Y:S01]  /*0d00*/  LDCU UR4, c[0x0][0x36c] ;  /* 0x00006d80ff0477ac */ /* 0x002e620008000800 */
[----:B------:R-:W-:Y:S01]  /*0d10*/  ISETP.NE.OR P3, PT, R0, 0x2, !P3 ;  /* 0x000000020000780c */ /* 0x000fe20005f65670 */
[----:B------:R-:W-:Y:S01]  /*0d20*/  NOP ;  /* 0x0000000000007918 */ /* 0x000fe20000000000 */
[----:B------:R-:W-:Y:S01]  /*0d30*/  LOP3.LUT R0, R76, 0x1f, RZ, 0xc0, !PT ;  /* 0x0000001f4c007812 */ /* 0x000fe200078ec0ff */
[----:B------:R-:W-:Y:S02]  /*0d40*/  UISETP.NE.AND UP4, UPT, UR22, URZ, UPT ;  /* 0x000000ff1600728c */ /* 0x000fe4000bf85270 */
[----:B-1----:R-:W-:-:S09]  /*0d50*/  UISETP.EQ.U32.AND UP5, UPT, UR4, 0x1, UPT ;  /* 0x000000010400788c */ /* 0x002fd2000bfa2070 */
[----:B------:R-:W-:Y:S05]  /*0d60*/  BRA.U !UP5, `(.L_x_15) ;  /* 0x000000010d087547 */ /* 0x000fea000b800000 */
[----:B--234-:R-:W-:Y:S01]  /*0d70*/  UCGABAR_ARV ;  /* 0x00000000000079c7 */ /* 0x01cfe20008000000 */
[----:B------:R-:W-:Y:S05]  /*0d80*/  BRA `(.L_x_16) ;  /* 0x0000000000047947 */ /* 0x000fea0003800000 */
.L_x_15:
[----:B--234-:R-:W-:Y:S01]  /*0d90*/  NOP ;  /* 0x0000000000007918 */ /* 0x01cfe20000000000 */
.L_x_16:
[----:B------:R-:W1:Y:S01]  /*0da0*/  S2UR UR7, SR_CTAID.X ;  /* 0x00000000000779c3 */ /* 0x000e620000002500 */
[----:B------:R-:W-:-:S05]  /*0db0*/  CS2R.32 R3, SR_CgaSize ;  /* 0x0000000000037805 */ /* 0x000fca0000008a00 */
[----:B------:R-:W-:-:S05]  /*0dc0*/  IMAD R3, R3, -0xa0, RZ ;  /* 0xffffff6003037824 */ /* 0x000fca00078e02ff */
[----:B------:R-:W-:-:S14]  /*0dd0*/  R2UR UR5, R3 ;  /* 0x00000000030572ca */ /* 0x000fdc00000e0000 */
[----:B------:R-:W2:Y:S01]  /*0de0*/  LDCU UR5, c[0x0][UR5+0x2b0] ;  /* 0x00005600050577ac */ /* 0x000ea20008000800 */
[----:B------:R-:W-:-:S05]  /*0df0*/  CS2R.32 R3, SR_CgaSize ;  /* 0x0000000000037805 */ /* 0x000fca0000008a00 */
[----:B------:R-:W-:-:S05]  /*0e00*/  IMAD R3, R3, -0xa0, RZ ;  /* 0xffffff6003037824 */ /* 0x000fca00078e02ff */
[----:B------:R-:W-:-:S14]  /*0e10*/  R2UR UR4, R3 ;  /* 0x00000000030472ca */ /* 0x000fdc00000e0000 */
[----:B------:R-:W3:Y:S01]  /*0e20*/  LDCU UR4, c[0x0][UR4+0x2b4] ;  /* 0x00005680040477ac */ /* 0x000ee20008000800 */
[----:B------:R-:W4:Y:S01]  /*0e30*/  S2UR UR8, SR_CTAID.Y ;  /* 0x00000000000879c3 */ /* 0x000f220000002600 */
[----:B------:R-:W3:Y:S01]  /*0e40*/  LDCU UR23, c[0x0][0xb24] ;  /* 0x00016480ff1777ac */ /* 0x000ee20008000800 */
[----:B------:R-:W-:-:S05]  /*0e50*/  CS2R.32 R3, SR_CgaSize ;  /* 0x0000000000037805 */ /* 0x000fca0000008a00 */
[----:B------:R-:W-:-:S05]  /*0e60*/  IMAD R3, R3, -0xa0, RZ ;  /* 0xffffff6003037824 */ /* 0x000fca00078e02ff */
[----:B------:R-:W-:-:S14]  /*0e70*/  R2UR UR60, R3 ;  /* 0x00000000033c72ca */ /* 0x000fdc00000e0000 */
[----:B------:R-:W3:Y:S01]  /*0e80*/  LDCU UR60, c[0x0][UR60+0x2a0] ;  /* 0x000054003c3c77ac */ /* 0x000ee20008000800 */
[----:B------:R-:W1:Y:S01]  /*0e90*/  S2UR UR36, SR_CTAID.Z ;  /* 0x00000000002479c3 */ /* 0x000e620000002700 */
[----:B------:R-:W-:-:S05]  /*0ea0*/  CS2R.32 R3, SR_CgaSize ;  /* 0x0000000000037805 */ /* 0x000fca0000008a00 */
[----:B------:R-:W-:-:S05]  /*0eb0*/  IMAD R3, R3, -0xa0, RZ ;  /* 0xffffff6003037824 */ /* 0x000fca00078e02ff */
[----:B------:R-:W-:-:S14]  /*0ec0*/  R2UR UR57, R3 ;  /* 0x00000000033972ca */ /* 0x000fdc00000e0000 */
[----:B------:R-:W3:Y:S01]  /*0ed0*/  LDCU UR57, c[0x0][UR57+0x2a4] ;  /* 0x00005480393977ac */ /* 0x000ee20008000800 */
[----:B------:R-:W3:Y:S01]  /*0ee0*/  LDCU UR40, c[0x0][0xb24] ;  /* 0x00016480ff2877ac */ /* 0x000ee20008000800 */
[----:B-1----:R-:W-:Y:S01]  /*0ef0*/  I2FP.F32.U32 R3, UR7 ;  /* 0x0000000700037c45 */ /* 0x002fe20008201000 */
[----:B------:R-:W1:Y:S04]  /*0f00*/  LDCU UR26, c[0x0][0xb30] ;  /* 0x00016600ff1a77ac */ /* 0x000e680008000800 */
[----:B--2---:R-:W-:Y:S01]  /*0f10*/  FMUL R3, R3, UR5 ;  /* 0x0000000503037c20 */ /* 0x004fe20008400000 */
[----:B------:R-:W-:Y:S01]  /*0f20*/  USHF.L.U32 UR24, UR48, 0xc, URZ ;  /* 0x0000000c30187899 */ /* 0x000fe200080006ff */
[----:B----4-:R-:W-:Y:S01]  /*0f30*/  I2FP.F32.U32 R2, UR8 ;  /* 0x0000000800027c45 */ /* 0x010fe20008201000 */
[----:B---3--:R-:W-:-:S03]  /*0f40*/  UISETP.GE.AND UP2, UPT, UR23, 0x1, UPT ;  /* 0x000000011700788c */ /* 0x008fc6000bf46270 */
[----:B------:R-:W2:Y:S01]  /*0f50*/  F2I.U32.TRUNC.NTZ R3, R3 ;  /* 0x0000000300037305 */ /* 0x000ea2000020f000 */
[----:B------:R-:W-:Y:S01]  /*0f60*/  UMOV UR46, UR7 ;  /* 0x00000007002e7c82 */ /* 0x000fe20008000000 */
[----:B------:R-:W-:Y:S01]  /*0f70*/  FMUL R2, R2, UR4 ;  /* 0x0000000402027c20 */ /* 0x000fe20008400000 */
[----:B------:R-:W-:-:S05]  /*0f80*/  UMOV UR45, UR8 ;  /* 0x00000008002d7c82 */ /* 0x000fca0008000000 */
[----:B------:R-:W3:Y:S01]  /*0f90*/  F2I.U32.TRUNC.NTZ R2, R2 ;  /* 0x0000000200027305 */ /* 0x000ee2000020f000 */
[----:B--2---:R-:W-:Y:S02]  /*0fa0*/  R2UR UR4, R3 ;  /* 0x00000000030472ca */ /* 0x004fe400000e0000 */
[----:B---3--:R-:W-:Y:S02]  /*0fb0*/  R2UR UR6, R2 ;  /* 0x00000000020672ca */ /* 0x008fe400000e0000 */
[----:B------:R-:W-:-:S09]  /*0fc0*/  PRMT R2, RZ, 0x7610, R2 ;  /* 0x00007610ff027816 */ /* 0x000fd20000000002 */
[----:B------:R-:W-:-:S04]  /*0fd0*/  UIADD3 UR5, UPT, UPT, -UR4, URZ, URZ ;  /* 0x000000ff04057290 */ /* 0x000fc8000fffe1ff */
[----:B------:R-:W-:Y:S02]  /*0fe0*/  UIMAD UR60, UR60, UR5, UR7 ;  /* 0x000000053c3c72a4 */ /* 0x000fe4000f8e0207 */
[----:B------:R-:W-:-:S04]  /*0ff0*/  UIADD3 UR4, UPT, UPT, -UR6, URZ, URZ ;  /* 0x000000ff06047290 */ /* 0x000fc8000fffe1ff */
[----:B------:R-:W-:Y:S01]  /*1000*/  UIMAD UR57, UR57, UR4, UR8 ;  /* 0x00000004393972a4 */ /* 0x000fe2000f8e0208 */
[----:B-1----:R-:W-:Y:S11]  /*1010*/  BRA.U UP4, `(.L_x_17) ;  /* 0x0000000104247547 */ /* 0x002ff6000b800000 */
[----:B------:R-:W-:Y:S02]  /*1020*/  UISETP.NE.AND UP0, UPT, UR57, URZ, UPT ;  /* 0x000000ff3900728c */ /* 0x000fe4000bf05270 */
[----:B------:R-:W-:Y:S02]  /*1030*/  UISETP.NE.AND UP1, UPT, UR57, 0x1, UPT ;  /* 0x000000013900788c */ /* 0x000fe4000bf25270 */
[----:B------:R-:W-:Y:S02]  /*1040*/  UISETP.EQ.OR UP0, UPT, UR60, URZ, !UP0 ;  /* 0x000000ff3c00728c */ /* 0x000fe4000c702670 */
[----:B------:R-:W-:Y:S02]  /*1050*/  USEL UR4, URZ, 0x2, UP1 ;  /* 0x00000002ff047887 */ /* 0x000fe40008800000 */
[----:B------:R-:W-:Y:S02]  /*1060*/  USEL UR5, URZ, 0x1, !UP0 ;  /* 0x00000001ff057887 */ /* 0x000fe4000c000000 */
[----:B------:R-:W-:-:S04]  /*1070*/  UISETP.NE.AND UP0, UPT, UR60, URZ, UPT ;  /* 0x000000ff3c00728c */ /* 0x000fc8000bf05270 */
[----:B------:R-:W-:-:S04]  /*1080*/  USEL UR4, UR4, 0x2, UP0 ;  /* 0x0000000204047887 */ /* 0x000fc80008000000 */
[----:B------:R-:W-:-:S06]  /*1090*/  UIADD3 UR4, UPT, UPT, UR5, UR4, URZ ;  /* 0x0000000405047290 */ /* 0x000fcc000fffe0ff */
[----:B------:R-:W-:Y:S02]  /*10a0*/  MOV R2, UR4 ;  /* 0x0000000400027c02 */ /* 0x000fe40008000f00 */
.L_x_17:
[----:B------:R-:W-:Y:S05]  /*10b0*/  BRA.U !UP2, `(.L_x_18) ;  /* 0x000000010ad47547 */ /* 0x000fea000b800000 */
[----:B------:R-:W1:Y:S01]  /*10c0*/  LDCU.128 UR12, c[0x0][0xb10] ;  /* 0x00016200ff0c77ac */ /* 0x000e620008000c00 */
[----:B------:R-:W2:Y:S01]  /*10d0*/  LDCU UR6, c[0x0][0x370] ;  /* 0x00006e00ff0677ac */ /* 0x000ea20008000800 */
[----:B------:R-:W3:Y:S01]  /*10e0*/  LDCU UR5, c[0x0][0x374] ;  /* 0x00006e80ff0577ac */ /* 0x000ee20008000800 */
[----:B------:R-:W4:Y:S01]  /*10f0*/  LDCU UR25, c[0x0][0xb0c] ;  /* 0x00016180ff1977ac */ /* 0x000f220008000800 */
[----:B------:R-:W4:Y:S01]  /*1100*/  LDCU UR4, c[0x0][0xb20] ;  /* 0x00016400ff0477ac */ /* 0x000f220008000800 */
[----:B------:R-:W4:Y:S01]  /*1110*/  LDCU.64 UR8, c[0x0][0xb28] ;  /* 0x00016500ff0877ac */ /* 0x000f220008000a00 */
[----:B-1----:R-:W-:Y:S02]  /*1120*/  UISETP.NE.AND UP0, UPT, UR14, 0x1, UPT ;  /* 0x000000010e00788c */ /* 0x002fe4000bf05270 */
[----:B---3--:R-:W-:Y:S02]  /*1130*/  UIMAD.WIDE.U32 UR10, UR5, UR15, URZ ;  /* 0x0000000f050a72a5 */ /* 0x008fe4000f8e00ff */
[----:B--2---:R-:W-:-:S02]  /*1140*/  UIMAD.WIDE.U32 UR18, UR6, UR12, URZ ;  /* 0x0000000c061272a5 */ /* 0x004fc4000f8e00ff */
[----:B----4-:R-:W-:Y:S02]  /*1150*/  UISETP.NE.AND UP1, UPT, UR25, 0x1, UPT ;  /* 0x000000011900788c */ /* 0x010fe4000bf25270 */
[----:B------:R-:W-:Y:S01]  /*1160*/  UISETP.NE.AND UP2, UPT, UR23, 0x1, UPT ;  /* 0x000000011700788c */ /* 0x000fe2000bf45270 */
[----:B------:R-:W-:Y:S02]  /*1170*/  UMOV UR10, UR11 ;  /* 0x0000000b000a7c82 */ /* 0x000fe40008000000 */
[----:B------:R-:W-:Y:S01]  /*1180*/  UMOV UR18, UR19 ;  /* 0x0000001300127c82 */ /* 0x000fe20008000000 */
[----:B------:R-:W-:Y:S02]  /*1190*/  @UP0 USHF.R.U32.HI UR5, URZ, UR4, UR10 ;  /* 0x00000004ff050299 */ /* 0x000fe4000801160a */
[----:B------:R-:W-:Y:S02]  /*11a0*/  UIMAD.WIDE.U32 UR20, UR45, UR15, URZ ;  /* 0x0000000f2d1472a5 */ /* 0x000fe4000f8e00ff */
[----:B------:R-:W-:-:S02]  /*11b0*/  UIMAD.WIDE.U32 UR10, UR5, UR8, URZ ;  /* 0x00000008050a72a5 */ /* 0x000fc4000f8e00ff */
[----:B------:R-:W-:Y:S02]  /*11c0*/  @UP1 USHF.R.U32.HI UR6, URZ, UR13, UR18 ;  /* 0x0000000dff061299 */ /* 0x000fe40008011612 */
[----:B------:R-:W-:Y:S02]  /*11d0*/  UIMAD.WIDE.U32 UR16, UR46, UR12, URZ ;  /* 0x0000000c2e1072a5 */ /* 0x000fe4000f8e00ff */
[----:B------:R-:W-:Y:S01]  /*11e0*/  UIMAD.WIDE.U32 UR18, UR6, UR8, URZ ;  /* 0x00000008061272a5 */ /* 0x000fe2000f8e00ff */
[----:B------:R-:W-:Y:S01]  /*11f0*/  UMOV UR20, UR21 ;  /* 0x0000001500147c82 */ /* 0x000fe20008000000 */
[----:B------:R-:W-:Y:S01]  /*1200*/  UMOV UR10, UR11 ;  /* 0x0000000b000a7c82 */ /* 0x000fe20008000000 */
[----:B------:R-:W-:Y:S02]  /*1210*/  USHF.R.U32.HI UR20, URZ, UR4, UR20 ;  /* 0x00000004ff147299 */ /* 0x000fe40008011614 */
[----:B------:R-:W-:Y:S02]  /*1220*/  @UP2 USHF.R.U32.HI UR5, URZ, UR9, UR10 ;  /* 0x00000009ff052299 */ /* 0x000fe4000801160a */
[----:B------:R-:W-:Y:S01]  /*1230*/  UMOV UR7, UR19 ;  /* 0x0000001300077c82 */ /* 0x000fe20008000000 */
[----:B------:R-:W-:Y:S01]  /*1240*/  UMOV UR16, UR17 ;  /* 0x0000001100107c82 */ /* 0x000fe20008000000 */
[----:B------:R-:W-:-:S02]  /*1250*/  @UP2 USHF.R.U32.HI UR6, URZ, UR9, UR7 ;  /* 0x00000009ff062299 */ /* 0x000fc40008011607 */
[----:B------:R-:W-:Y:S02]  /*1260*/  USHF.R.U32.HI UR13, URZ, UR13, UR16 ;  /* 0x0000000dff0d7299 */ /* 0x000fe40008011610 */
[----:B------:R-:W-:Y:S02]  /*1270*/  USEL UR4, UR45, UR20, !UP0 ;  /* 0x000000142d047287 */ /* 0x000fe4000c000000 */
[----:B------:R-:W-:Y:S02]  /*1280*/  UIMAD UR7, UR5, UR23, URZ ;  /* 0x00000017050772a4 */ /* 0x000fe4000f8e02ff */
[----:B------:R-:W-:Y:S02]  /*1290*/  USEL UR5, UR46, UR13, !UP1 ;  /* 0x0000000d2e057287 */ /* 0x000fe4000c800000 */
[----:B------:R-:W-:Y:S02]  /*12a0*/  UIMAD UR12, UR6, UR23, URZ ;  /* 0x00000017060c72a4 */ /* 0x000fe4000f8e02ff */
[----:B------:R-:W-:-:S02]  /*12b0*/  UISETP.GE.AND UP0, UPT, UR4, UR7, UPT ;  /* 0x000000070400728c */ /* 0x000fc4000bf06270 */
[----:B------:R-:W-:Y:S02]  /*12c0*/  UIMAD.WIDE.U32 UR10, UR4, UR8, URZ ;  /* 0x00000008040a72a5 */ /* 0x000fe4000f8e00ff */
[----:B------:R-:W-:Y:S02]  /*12d0*/  UISETP.GE.OR UP0, UPT, UR5, UR12, UP0 ;  /* 0x0000000c0500728c */ /* 0x000fe40008706670 */
[----:B------:R-:W-:Y:S02]  /*12e0*/  UIMAD.WIDE.U32 UR12, UR5, UR8, URZ ;  /* 0x00000008050c72a5 */ /* 0x000fe4000f8e00ff */
[----:B------:R-:W-:Y:S01]  /*12f0*/  UIADD3 UR10, UPT, UPT, -UR4, URZ, URZ ;  /* 0x000000ff040a7290 */ /* 0x000fe2000fffe1ff */
[----:B------:R-:W-:Y:S01]  /*1300*/  UMOV UR8, UR11 ;  /* 0x0000000b00087c82 */ /* 0x000fe20008000000 */
[----:B------:R-:W-:Y:S02]  /*1310*/  UIADD3 UR11, UPT, UPT, -UR5, URZ, URZ ;  /* 0x000000ff050b7290 */ /* 0x000fe4000fffe1ff */
[----:B------:R-:W-:-:S03]  /*1320*/  USHF.R.U32.HI UR8, URZ, UR9, UR8 ;  /* 0x00000009ff087299 */ /* 0x000fc60008011608 */
[----:B------:R-:W-:Y:S01]  /*1330*/  @!UP0 UMOV UR7, UR13 ;  /* 0x0000000d00078c82 */ /* 0x000fe20008000000 */
[----:B------:R-:W-:Y:S02]  /*1340*/  UIMAD UR45, UR14, UR10, UR45 ;  /* 0x0000000a0e2d72a4 */ /* 0x000fe4000f8e022d */
[----:B------:R-:W-:Y:S02]  /*1350*/  USEL UR8, UR4, UR8, !UP2 ;  /* 0x0000000804087287 */ /* 0x000fe4000d000000 */
[----:B------:R-:W-:Y:S02]  /*1360*/  @!UP0 USHF.R.U32.HI UR7, URZ, UR9, UR7 ;  /* 0x00000009ff078299 */ /* 0x000fe40008011607 */
[----:B------:R-:W-:Y:S02]  /*1370*/  UIADD3 UR9, UPT, UPT, -UR8, URZ, URZ ;  /* 0x000000ff08097290 */ /* 0x000fe4000fffe1ff */
[----:B------:R-:W-:Y:S02]  /*1380*/  @!UP0 USEL UR7, UR5, UR7, !UP2 ;  /* 0x0000000705078287 */ /* 0x000fe4000d000000 */
[----:B------:R-:W-:-:S02]  /*1390*/  UIMAD UR9, UR23, UR9, UR4 ;  /* 0x00000009170972a4 */ /* 0x000fc4000f8e0204 */
[----:B------:R-:W-:Y:S02]  /*13a0*/  @!UP0 UIADD3 UR8, UPT, UPT, UR8, -UR7, URZ ;  /* 0x8000000708088290 */ /* 0x000fe4000fffe0ff */
[----:B------:R-:W-:Y:S02]  /*13b0*/  @!UP0 UIMAD UR6, UR9, UR6, UR7 ;  /* 0x00000006090682a4 */ /* 0x000fe4000f8e0207 */
[----:B------:R-:W-:Y:S02]  /*13c0*/  @!UP0 UIMAD UR4, UR8, UR23, UR5 ;  /* 0x00000017080482a4 */ /* 0x000fe4000f8e0205 */
[----:B------:R-:W-:Y:S02]  /*13d0*/  UIMAD UR46, UR25, UR11, UR46 ;  /* 0x0000000b192e72a4 */ /* 0x000fe4000f8e022e */
[----:B------:R-:W-:Y:S01]  /*13e0*/  UIMAD UR45, UR4, UR14, UR45 ;  /* 0x0000000e042d72a4 */ /* 0x000fe2000f8e022d */
[----:B------:R-:W-:Y:S02]  /*13f0*/  @!UP0 UMOV UR5, UR6 ;  /* 0x0000000600058c82 */ /* 0x000fe40008000000 */
[----:B------:R-:W-:-:S12]  /*1400*/  UIMAD UR46, UR5, UR25, UR46 ;  /* 0x00000019052e72a4 */ /* 0x000fd8000f8e022e */
.L_x_18:
[----:B------:R-:W-:Y:S02]  /*1410*/  UISETP.NE.AND UP1, UPT, UR26, 0x1, UPT ;  /* 0x000000011a00788c */ /* 0x000fe4000bf25270 */
[----:B------:R-:W-:Y:S02]  /*1420*/  UISETP.NE.AND UP0, UPT, UR22, 0x2, UPT ;  /* 0x000000021600788c */ /* 0x000fe4000bf05270 */
[----:B------:R-:W-:-:S05]  /*1430*/  ULOP3.LUT UR21, UR24, 0x1000, URZ, 0xc0, !UPT ;  /* 0x0000100018157892 */ /* 0x000fca000f8ec0ff */
[----:B------:R-:W-:Y:S07]  /*1440*/  BRA.U UP1, `(.L_x_19) ;  /* 0x0000000101447547 */ /* 0x000fee000b800000 */
[----:B------:R-:W1:Y:S01]  /*1450*/  LDCU.128 UR8, c[0x0][0xb10] ;  /* 0x00016200ff0877ac */ /* 0x000e620008000c00 */
[----:B------:R-:W2:Y:S01]  /*1460*/  LDCU UR12, c[0x0][0xb0c] ;  /* 0x00016180ff0c77ac */ /* 0x000ea20008000800 */
[----:B------:R-:W3:Y:S01]  /*1470*/  LDCU UR13, c[0x0][0xb20] ;  /* 0x00016400ff0d77ac */ /* 0x000ee20008000800 */
[----:B-1----:R-:W-:Y:S02]  /*1480*/  UIMAD.WIDE.U32 UR6, UR46, UR8, URZ ;  /* 0x000000082e0672a5 */ /* 0x002fe4000f8e00ff */
[----:B------:R-:W-:Y:S02]  /*1490*/  UIMAD.WIDE.U32 UR4, UR45, UR11, URZ ;  /* 0x0000000b2d0472a5 */ /* 0x000fe4000f8e00ff */
[----:B--2---:R-:W-:Y:S02]  /*14a0*/  UISETP.NE.AND UP2, UPT, UR12, 0x1, UPT ;  /* 0x000000010c00788c */ /* 0x004fe4000bf45270 */
[----:B------:R-:W-:Y:S01]  /*14b0*/  UISETP.NE.AND UP1, UPT, UR10, 0x1, UPT ;  /* 0x000000010a00788c */ /* 0x000fe2000bf25270 */
[----:B------:R-:W-:-:S02]  /*14c0*/  UMOV UR6, UR7 ;  /* 0x0000000700067c82 */ /* 0x000fc40008000000 */
[----:B------:R-:W-:Y:S01]  /*14d0*/  UMOV UR4, UR5 ;  /* 0x0000000500047c82 */ /* 0x000fe20008000000 */
[----:B------:R-:W-:Y:S02]  /*14e0*/  USHF.R.U32.HI UR6, URZ, UR9, UR6 ;  /* 0x00000009ff067299 */ /* 0x000fe40008011606 */
[----:B---3--:R-:W-:Y:S02]  /*14f0*/  USHF.R.U32.HI UR4, URZ, UR13, UR4 ;  /* 0x0000000dff047299 */ /* 0x008fe40008011604 */
[----:B------:R-:W-:Y:S02]  /*1500*/  USEL UR5, UR46, UR6, !UP2 ;  /* 0x000000062e057287 */ /* 0x000fe4000d000000 */
[----:B------:R-:W-:-:S04]  /*1510*/  USEL UR4, UR45, UR4, !UP1 ;  /* 0x000000042d047287 */ /* 0x000fc8000c800000 */
[----:B------:R-:W-:Y:S02]  /*1520*/  UIADD3 UR6, UPT, UPT, UR5, -UR4, URZ ;  /* 0x8000000405067290 */ /* 0x000fe4000fffe0ff */
[----:B------:R-:W-:Y:S02]  /*1530*/  UIADD3 UR4, UPT, UPT, -UR5, UR4, URZ ;  /* 0x0000000405047290 */ /* 0x000fe4000fffe1ff */
[----:B------:R-:W-:Y:S02]  /*1540*/  UIMAD UR45, UR6, UR10, UR45 ;  /* 0x0000000a062d72a4 */ /* 0x000fe4000f8e022d */
[----:B------:R-:W-:-:S12]  /*1550*/  UIMAD UR46, UR4, UR12, UR46 ;  /* 0x0000000c042e72a4 */ /* 0x000fd8000f8e022e */
.L_x_19:
[----:B------:R-:W-:Y:S05]  /*1560*/  BRA.U !UP5, `(.L_x_20) ;  /* 0x000000010d0c7547 */ /* 0x000fea000b800000 */
[----:B------:R-:W-:Y:S01]  /*1570*/  UCGABAR_WAIT ;  /* 0x0000000000007dc7 */ /* 0x000fe20008000000 */
[----:B------:R-:W-:Y:S01]  /*1580*/  CCTL.IVALL ;  /* 0x00000000ff00798f */ /* 0x000fe20002000000 */
[----:B------:R-:W-:Y:S05]  /*1590*/  BRA `(.L_x_21) ;  /* 0x0000000000047947 */ /* 0x000fea0003800000 */
.L_x_20:
[----:B------:R-:W-:Y:S06]  /*15a0*/  BAR.SYNC.DEFER_BLOCKING 0x0 ;  /* 0x0000000000007b1d */ /* 0x000fec0000010000 */
.L_x_21:
[----:B------:R-:W-:Y:S05]  /*15b0*/  BRA.U UP0, `(.L_x_22) ;  /* 0x0000001100bc7547 */ /* 0x000fea000b800000 */
[----:B------:R-:W1:Y:S01]  /*15c0*/  LDCU UR6, c[0x0][0x38c] ;  /* 0x00007180ff0677ac */ /* 0x000e620008000800 */
[----:B------:R-:W-:Y:S01]  /*15d0*/  PLOP3.LUT P1, PT, PT, PT, UP3, 0x80, 0x8 ;  /* 0x000000000008781c */ /* 0x000fe20003f2f038 */
[----:B------:R-:W-:Y:S01]  /*15e0*/  IMAD.MOV.U32 R12, RZ, RZ, 0x1 ;  /* 0x00000001ff0c7424 */ /* 0x000fe200078e00ff */
[----:B------:R-:W-:Y:S01]  /*15f0*/  ISETP.EQ.OR P2, PT, R0, RZ, P3 ;  /* 0x000000ff0000720c */ /* 0x000fe20001f42670 */
[----:B------:R-:W-:Y:S01]  /*1600*/  UISETP.NE.AND UP1, UPT, UR22, URZ, UPT ;  /* 0x000000ff1600728c */ /* 0x000fe2000bf25270 */
[----:B------:R-:W-:Y:S02]  /*1610*/  PLOP3.LUT P1, PT, P1, PT, PT, 0x8, 0x80 ;  /* 0x000000000080781c */ /* 0x000fe40000f2e170 */
[----:B------:R-:W-:Y:S01]  /*1620*/  CS2R R10, SRZ ;  /* 0x00000000000a7805 */ /* 0x000fe2000001ff00 */
[----:B------:R-:W-:Y:S01]  /*1630*/  IMAD.MOV.U32 R9, RZ, RZ, RZ ;  /* 0x000000ffff097224 */ /* 0x000fe200078e00ff */
[----:B------:R-:W2:Y:S01]  /*1640*/  LDCU UR39, c[0x0][0x370] ;  /* 0x00006e00ff2777ac */ /* 0x000ea20008000800 */
[----:B------:R-:W-:Y:S01]  /*1650*/  IMAD.MOV.U32 R8, RZ, RZ, 0x1 ;  /* 0x00000001ff087424 */ /* 0x000fe200078e00ff */
[----:B------:R-:W3:Y:S01]  /*1660*/  LDCU.64 UR28, c[0x0][0x348] ;  /* 0x00006900ff1c77ac */ /* 0x000ee20008000a00 */
[----:B------:R-:W-:-:S02]  /*1670*/  USHF.R.U32.HI UR44, URZ, 0x7, UR21 ;  /* 0x00000007ff2c7899 */ /* 0x000fc40008011615 */
[----:B-1----:R-:W-:Y:S02]  /*1680*/  UIADD3 UR5, UPT, UPT, UR6, 0x7f, URZ ;  /* 0x0000007f06057890 */ /* 0x002fe4000fffe0ff */
[----:B------:R-:W-:Y:S02]  /*1690*/  UIADD3 UR47, UPT, UPT, UR6, 0xfe, URZ ;  /* 0x000000fe062f7890 */ /* 0x000fe4000fffe0ff */
[----:B------:R-:W-:Y:S01]  /*16a0*/  USHF.R.S32.HI UR4, URZ, 0x1f, UR5 ;  /* 0x0000001fff047899 */ /* 0x000fe20008011405 */
[----:B------:R-:W1:Y:S03]  /*16b0*/  LDCU UR38, c[0x0][0x374] ;  /* 0x00006e80ff2677ac */ /* 0x000e660008000800 */
[----:B------:R-:W-:Y:S02]  /*16c0*/  ULEA.HI UR4, UR4, UR5, URZ, 0x7 ;  /* 0x0000000504047291 */ /* 0x000fe4000f8f38ff */
[----:B------:R-:W-:-:S02]  /*16d0*/  USEL UR25, UR34, 0x2, UP1 ;  /* 0x0000000222197887 */ /* 0x000fc40008800000 */
[----:B------:R-:W-:Y:S02]  /*16e0*/  USHF.R.S32.HI UR42, URZ, 0x7, UR4 ;  /* 0x00000007ff2a7899 */ /* 0x000fe40008011404 */
[----:B------:R-:W-:Y:S02]  /*16f0*/  UIADD3 UR4, UPT, UPT, UR6, -0x1, URZ ;  /* 0xffffffff06047890 */ /* 0x000fe4000fffe0ff */
[----:B------:R-:W-:Y:S02]  /*1700*/  UISETP.LT.U32.AND UP0, UPT, UR42, 0x4, UPT ;  /* 0x000000042a00788c */ /* 0x000fe4000bf01070 */
[----:B------:R-:W-:Y:S02]  /*1710*/  UISETP.GE.U32.AND UP2, UPT, UR4, -0xff, UPT ;  /* 0xffffff010400788c */ /* 0x000fe4000bf46070 */
[----:B------:R-:W-:Y:S01]  /*1720*/  USEL UR41, UR42, 0x4, UP0 ;  /* 0x000000042a297887 */ /* 0x000fe20008000000 */
[----:B------:R-:W-:-:S03]  /*1730*/  UMOV UR5, URZ ;  /* 0x000000ff00057c82 */ /* 0x000fc60008000000 */
[----:B------:R-:W-:Y:S02]  /*1740*/  UIADD3 UR24, UPT, UPT, UR41, -0x1, URZ ;  /* 0xffffffff29187890 */ /* 0x000fe4000fffe0ff */
[----:B------:R-:W-:-:S03]  /*1750*/  UIADD3 UR43, UPT, UPT, UR42, -UR41, URZ ;  /* 0x800000292a2b7290 */ /* 0x000fc6000fffe0ff */
[----:B------:R-:W-:-:S04]  /*1760*/  @UP2 UIADD3 UR24, UPT, UPT, UR41, URZ, URZ ;  /* 0x000000ff29182290 */ /* 0x000fc8000fffe0ff */
[----:B-123--:R-:W-:-:S12]  /*1770*/  UIADD3 UR24, UPT, UPT, UR24, 0x1, URZ ;  /* 0x0000000118187890 */ /* 0x00efd8000fffe0ff */
.L_x_42:
[----:B------:R-:W-:Y:S01]  /*1780*/  UISETP.NE.AND UP0, UPT, UR48, URZ, UPT ;  /* 0x000000ff3000728c */ /* 0x000fe2000bf05270 */
[----:B------:R-:W1:Y:S08]  /*1790*/  S2UR UR48, SR_CgaCtaId ;  /* 0x00000000003079c3 */ /* 0x000e700000008800 */
[----:B------:R-:W-:Y:S05]  /*17a0*/  BRA.U UP0, `(.L_x_23) ;  /* 0x0000000100347547 */ /* 0x000fea000b800000 */
[----:B------:R-:W2:Y:S01]  /*17b0*/  S2R R0, SR_CgaCtaId ;  /* 0x0000000000007919 */ /* 0x000ea20000008800 */
[----:B------:R-:W-:-:S04]  /*17c0*/  MOV R2, 0x400 ;  /* 0x0000040000027802 */ /* 0x000fc80000000f00 */
[----:B--2---:R-:W-:Y:S02]  /*17d0*/  LEA R0, R0, R2, 0x18 ;  /* 0x0000000200007211 */ /* 0x004fe400078ec0ff */
[----:B------:R-:W-:-:S03]  /*17e0*/  SHF.L.U32 R2, R8, 0x1f, RZ ;  /* 0x0000001f08027819 */ /* 0x000fc600000006ff */
[----:B------:R-:W-:-:S04]  /*17f0*/  IMAD R0, R9, 0x8, R0 ;  /* 0x0000000809007824 */ /* 0x000fc800078e0200 */
[----:B------:R-:W2:Y:S02]  /*1800*/  SYNCS.PHASECHK.TRANS64.TRYWAIT P0, [R0+URZ+0xd0], R2 ;  /* 0x0000d002000075a7 */ /* 0x000ea400080011ff */
[----:B--2---:R-:W-:Y:S05]  /*1810*/  @!P0 BRA `(.L_x_24) ;  /* 0x0000004c00e88947 */ /* 0x004fea0003800000 */
.L_x_102:
[----:B------:R-:W-:Y:S01]  /*1820*/  VIADD R9, R9, 0x1 ;  /* 0x0000000109097836 */ /* 0x000fe20000000000 */
[----:B------:R2:W-:Y:S04]  /*1830*/  SYNCS.ARRIVE.TRANS64.A1T0 RZ, [R0+URZ+0xc0], RZ ;  /* 0x0000c0ff00ff79a7 */ /* 0x0005e800081000ff */
[----:B------:R-:W-:-:S04]  /*1840*/  ISETP.NE.AND P0, PT, R9, 0x2, PT ;  /* 0x000000020900780c */ /* 0x000fc80003f05270 */
[----:B------:R-:W-:Y:S02]  /*1850*/  SEL R9, R9, RZ, P0 ;  /* 0x000000ff09097207 */ /* 0x000fe40000000000 */
[----:B--2---:R-:W-:-:S04]  /*1860*/  SEL R0, RZ, 0x1, P0 ;  /* 0x00000001ff007807 */ /* 0x004fc80000000000 */
[----:B------:R-:W-:-:S07]  /*1870*/  LOP3.LUT R8, R8, R0, RZ, 0x3c, !PT ;  /* 0x0000000008087212 */ /* 0x000fce00078e3cff */
.L_x_23:
[----:B------:R-:W-:Y:S01]  /*1880*/  UMOV UR6, 0x400 ;  /* 0x0000040000067882 */ /* 0x000fe20000000000 */
[----:B------:R-:W-:Y:S01]  /*1890*/  SHF.L.U32 R0, R12, 0x1f, RZ ;  /* 0x0000001f0c007819 */ /* 0x000fe200000006ff */
[----:B-1----:R-:W-:Y:S02]  /*18a0*/  ULEA UR6, UR48, UR6, 0x18 ;  /* 0x0000000630067291 */ /* 0x002fe4000f8ec0ff */
[----:B------:R-:W-:Y:S02]  /*18b0*/  UISETP.GE.U32.AND UP0, UPT, UR47, 0xff, UPT ;  /* 0x000000ff2f00788c */ /* 0x000fe4000bf06070 */
[----:B------:R-:W-:Y:S02]  /*18c0*/  ULEA UR4, UR5, UR6, 0x3 ;  /* 0x0000000605047291 */ /* 0x000fe4000f8e18ff */
[----:B------:R-:W-:Y:S02]  /*18d0*/  USHF.L.U32 UR11, UR45, 0x6, URZ ;  /* 0x000000062d0b7899 */ /* 0x000fe400080006ff */
[----:B------:R-:W-:Y:S01]  /*18e0*/  ULEA UR35, UR46, UR44, 0x6 ;  /* 0x0000002c2e237291 */ /* 0x000fe2000f8e30ff */
[----:B------:R-:W-:-:S04]  /*18f0*/  UMOV UR13, URZ ;  /* 0x000000ff000d7c82 */ /* 0x000fc80008000000 */
[----:B------:R1:W2:Y:S01]  /*1900*/  SYNCS.PHASECHK.TRANS64.TRYWAIT P0, [UR4+0x20], R0 ;  /* 0x00002000ff0075a7 */ /* 0x0002a20008001104 */
[----:B------:R-:W-:Y:S06]  /*1910*/  BRA.U !UP0, `(.L_x_25) ;  /* 0x0000000108bc7547 */ /* 0x000fec000b800000 */
[----:B------:R-:W-:Y:S01]  /*1920*/  UMOV UR7, URZ ;  /* 0x000000ff00077c82 */ /* 0x000fe20008000000 */
[----:B------:R-:W-:-:S05]  /*1930*/  UMOV UR4, UR5 ;  /* 0x0000000500047c82 */ /* 0x000fca0008000000 */
.L_x_31:
[----:B------:R-:W-:Y:S01]  /*1940*/  ULEA UR33, UR4, UR6, 0x3 ;  /* 0x0000000604217291 */ /* 0x000fe2000f8e18ff */
[----:B--2---:R-:W-:Y:S01]  /*1950*/  @!P3 MOV R2, 0x4000 ;  /* 0x000040000002b802 */ /* 0x004fe20000000f00 */
[----:B--2-4-:R-:W-:Y:S10]  /*1960*/  @P0 BRA `(.L_x_26) ;  /* 0x00000000000c0947 */ /* 0x014ff40003800000 */
[----:B------:R-:W-:-:S04]  /*1970*/  SHF.L.U32 R3, R12, 0x1f, RZ ;  /* 0x0000001f0c037819 */ /* 0x000fc800000006ff */
[----:B------:R-:W2:Y:S02]  /*1980*/  SYNCS.PHASECHK.TRANS64.TRYWAIT P0, [UR33+0x20], R3 ;  /* 0x00002003ff0075a7 */ /* 0x000ea40008001121 */
[----:B--2---:R-:W-:Y:S05]  /*1990*/  @!P0 BRA `(.L_x_27) ;  /* 0x0000004c009c8947 */ /* 0x004fea0003800000 */
.L_x_26:
[----:B------:R2:W-:Y:S01]  /*19a0*/  @!P3 SYNCS.ARRIVE.TRANS64 RZ, [UR33], R2 ;  /* 0x00000002ffffb9a7 */ /* 0x0005e20008000021 */
[----:B------:R-:W-:-:S04]  /*19b0*/  ULOP3.LUT UR5, UR25, 0x2, URZ, 0xfc, !UPT ;  /* 0x0000000219057892 */ /* 0x000fc8000f8efcff */
[----:B------:R-:W-:-:S09]  /*19c0*/  UISETP.NE.AND UP0, UPT, UR5, 0x2, UPT ;  /* 0x000000020500788c */ /* 0x000fd2000bf05270 */
[----:B------:R-:W-:Y:S05]  /*19d0*/  BRA.U UP0, `(.L_x_28) ;  /* 0x0000000100047547 */ /* 0x000fea000b800000 */
[----:B------:R-:W-:Y:S05]  /*19e0*/  BPT.TRAP 0x1 ;  /* 0x000000040000795c */ /* 0x000fea0000300000 */
.L_x_28:
[----:B------:R-:W-:Y:S04]  /*19f0*/  BSSY.RECONVERGENT B0, `(.L_x_29) ;  /* 0x0000003000007945 */ /* 0x000fe80003800200 */
[----:B------:R-:W-:Y:S05]  /*1a00*/  @P2 BRA `(.L_x_30) ;  /* 0x0000000000042947 */ /* 0x000fea0003800000 */
[----:B------:R-:W-:Y:S05]  /*1a10*/  BPT.TRAP 0x1 ;  /* 0x000000040000795c */ /* 0x000fea0000300000 */
.L_x_30:
[----:B------:R-:W-:Y:S05]  /*1a20*/  BSYNC.RECONVERGENT B0 ;  /* 0x0000000000007941 */ /* 0x000fea0003800200 */
.L_x_29:
[----:B------:R-:W-:Y:S02]  /*1a30*/  UIADD3 UR5, UPT, UPT, UR4, 0x1, URZ ;  /* 0x0000000104057890 */ /* 0x000fe4000fffe0ff */
[----:B------:R-:W-:Y:S02]  /*1a40*/  UIADD3 UR16, UP1, UPT, UR28, 0x80, URZ ;  /* 0x000000801c107890 */ /* 0x000fe4000ff3e0ff */
[----:B------:R-:W-:Y:S02]  /*1a50*/  UISETP.NE.AND UP0, UPT, UR5, 0x4, UPT ;  /* 0x000000040500788c */ /* 0x000fe4000bf05270 */
[----:B------:R-:W-:Y:S02]  /*1a60*/  USHF.L.U32 UR34, UR7, 0x7, URZ ;  /* 0x0000000707227899 */ /* 0x000fe400080006ff */
[----:B------:R-:W-:Y:S02]  /*1a70*/  USEL UR9, URZ, 0x1, UP0 ;  /* 0x00000001ff097887 */ /* 0x000fe40008000000 */
[----:B------:R-:W-:-:S02]  /*1a80*/  USEL UR5, UR5, URZ, UP0 ;  /* 0x000000ff05057287 */ /* 0x000fc40008000000 */
[----:B------:R-:W-:Y:S02]  /*1a90*/  UIADD3 UR14, UP0, UPT, UR28, 0x180, URZ ;  /* 0x000001801c0e7890 */ /* 0x000fe4000ff1e0ff */
[----:B------:R-:W-:Y:S01]  /*1aa0*/  ULEA UR8, UR5, UR6, 0x3 ;  /* 0x0000000605087291 */ /* 0x000fe2000f8e18ff */
[----:B------:R-:W-:Y:S01]  /*1ab0*/  LOP3.LUT R12, R12, UR9, RZ, 0x3c, !PT ;  /* 0x000000090c0c7c12 */ /* 0x000fe2000f8e3cff */
[----:B------:R-:W-:Y:S02]  /*1ac0*/  UIADD3.X UR17, UPT, UPT, URZ, UR29, URZ, UP1, !UPT ;  /* 0x0000001dff117290 */ /* 0x000fe40008ffe4ff */
[----:B------:R-:W-:Y:S01]  /*1ad0*/  UIADD3.X UR15, UPT, UPT, URZ, UR29, URZ, UP0, !UPT ;  /* 0x0000001dff0f7290 */ /* 0x000fe200087fe4ff */
[----:B-1----:R-:W-:Y:S01]  /*1ae0*/  SHF.L.U32 R0, R12, 0x1f, RZ ;  /* 0x0000001f0c007819 */ /* 0x002fe200000006ff */
[----:B------:R-:W-:Y:S01]  /*1af0*/  UMOV UR18, 0x0 ;  /* 0x0000000000127882 */ /* 0x000fe20000000000 */
[----:B------:R-:W-:Y:S01]  /*1b00*/  UMOV UR19, 0x10000000 ;  /* 0x1000000000137882 */ /* 0x000fe20000000000 */
[----:B------:R-:W-:Y:S01]  /*1b10*/  UMOV UR12, UR36 ;  /* 0x00000024000c7c82 */ /* 0x000fe20008000000 */
[----:B------:R3:W4:Y:S01]  /*1b20*/  SYNCS.PHASECHK.TRANS64.TRYWAIT P0, [UR8+0x20], R0 ;  /* 0x00002000ff0075a7 */ /* 0x0007220008001108 */
[----:B------:R-:W-:Y:S01]  /*1b30*/  USHF.L.U32 UR8, UR4, 0xd, URZ ;  /* 0x0000000d04087899 */ /* 0x000fe200080006ff */
[----:B------:R-:W-:-:S02]  /*1b40*/  UMOV UR9, UR33 ;  /* 0x0000002100097c82 */ /* 0x000fc40008000000 */
[----:B------:R-:W-:Y:S01]  /*1b50*/  UMOV UR4, 0x30000 ;  /* 0x0003000000047882 */ /* 0x000fe20000000000 */
[----:B------:R-:W-:Y:S02]  /*1b60*/  ULOP3.LUT UR32, UR8, UR21, URZ, 0xfc, !UPT ;  /* 0x0000001508207292 */ /* 0x000fe4000f8efcff */
[----:B------:R-:W-:Y:S02]  /*1b70*/  UIADD3 UR8, UPT, UPT, UR6, 0xa400, UR8 ;  /* 0x0000a40006087890 */ /* 0x000fe4000fffe008 */
[----:B------:R-:W-:Y:S01]  /*1b80*/  UIADD3 UR32, UPT, UPT, UR6, 0x2400, UR32 ;  /* 0x0000240006207890 */ /* 0x000fe2000fffe020 */
[----:B------:R-:W-:Y:S01]  /*1b90*/  UMOV UR10, UR34 ;  /* 0x00000022000a7c82 */ /* 0x000fe20008000000 */
[----:B------:R-:W-:Y:S01]  /*1ba0*/  UIADD3 UR7, UPT, UPT, UR7, 0x1, URZ ;  /* 0x0000000107077890 */ /* 0x000fe2000fffe0ff */
[----:B------:R-:W-:-:S03]  /*1bb0*/  UMOV UR13, UR24 ;  /* 0x00000018000d7c82 */ /* 0x000fc60008000000 */
[----:B------:R-:W-:-:S03]  /*1bc0*/  UISETP.NE.AND UP0, UPT, UR7, UR24, UPT ;  /* 0x000000180700728c */ /* 0x000fc6000bf05270 */
[----:B------:R1:W-:Y:S01]  /*1bd0*/  UTMALDG.3D.MULTICAST [UR32], [UR16], UR4, desc[UR18] ;  /* 0x00001220100073b4 */ /* 0x0003e20008011804 */
[----:B------:R3:W-:Y:S01]  /*1be0*/  UTMALDG.3D [UR8], [UR14], desc[UR18] ;  /* 0x000012080e0075b4 */ /* 0x0007e20008011000 */
[----:B-1----:R-:W-:-:S04]  /*1bf0*/  UMOV UR4, UR5 ;  /* 0x0000000500047c82 */ /* 0x002fc80008000000 */
[----:B---3--:R-:W-:Y:S05]  /*1c00*/  BRA.U UP0, `(.L_x_31) ;  /* 0xfffffffd004c7547 */ /* 0x008fea000b83ffff */
.L_x_25:
[----:B------:R-:W-:Y:S01]  /*1c10*/  ULEA UR4, UR5, UR6, 0x3 ;  /* 0x0000000605047291 */ /* 0x000fe2000f8e18ff */
[----:B-1----:R-:W-:Y:S01]  /*1c20*/  SHF.L.U32 R0, R12, 0x1f, RZ ;  /* 0x0000001f0c007819 */ /* 0x002fe200000006ff */
[----:B------:R-:W-:Y:S01]  /*1c30*/  @!P1 SYNCS.ARRIVE.TRANS64.A1T0 RZ, [UR6+0x58], RZ ;  /* 0x000058ffffff99a7 */ /* 0x000fe20008100006 */
[----:B------:R-:W-:-:S06]  /*1c40*/  UISETP.GT.AND UP0, UPT, UR42, UR41, UPT ;  /* 0x000000292a00728c */ /* 0x000fcc000bf04270 */
[----:B--2-4-:R1:W2:Y:S03]  /*1c50*/  SYNCS.PHASECHK.TRANS64.TRYWAIT P0, [UR4+0x20], R0 ;  /* 0x00002000ff0075a7 */ /* 0x0142a60008001104 */
[----:B------:R-:W-:Y:S05]  /*1c60*/  BRA.U !UP0, `(.L_x_32) ;  /* 0x0000000108c07547 */ /* 0x000fea000b800000 */
[----:B------:R-:W-:Y:S01]  /*1c70*/  UIADD3 UR26, UPT, UPT, UR43, UR13, URZ ;  /* 0x0000000d2b1a7290 */ /* 0x000fe2000fffe0ff */
[----:B------:R-:W-:-:S11]  /*1c80*/  UMOV UR4, UR5 ;  /* 0x0000000500047c82 */ /* 0x000fd60008000000 */
.L_x_38:
[----:B------:R-:W-:Y:S01]  /*1c90*/  ULEA UR17, UR4, UR6, 0x3 ;  /* 0x0000000604117291 */ /* 0x000fe2000f8e18ff */
[----:B--2---:R-:W-:Y:S01]  /*1ca0*/  @!P3 MOV R2, 0x4000 ;  /* 0x000040000002b802 */ /* 0x004fe20000000f00 */
[----:B--2-4-:R-:W-:Y:S10]  /*1cb0*/  @P0 BRA `(.L_x_33) ;  /* 0x00000000000c0947 */ /* 0x014ff40003800000 */
[----:B------:R-:W-:-:S04]  /*1cc0*/  SHF.L.U32 R3, R12, 0x1f, RZ ;  /* 0x0000001f0c037819 */ /* 0x000fc800000006ff */
[----:B------:R-:W2:Y:S02]  /*1cd0*/  SYNCS.PHASECHK.TRANS64.TRYWAIT P0, [UR17+0x20], R3 ;  /* 0x00002003ff0075a7 */ /* 0x000ea40008001111 */
[----:B--2---:R-:W-:Y:S05]  /*1ce0*/  @!P0 BRA `(.L_x_34) ;  /* 0x0000004800e08947 */ /* 0x004fea0003800000 */
.L_x_33:
[----:B------:R2:W-:Y:S01]  /*1cf0*/  @!P3 SYNCS.ARRIVE.TRANS64 RZ, [UR17], R2 ;  /* 0x00000002ffffb9a7 */ /* 0x0005e20008000011 */
[----:B------:R-:W-:-:S04]  /*1d00*/  ULOP3.LUT UR5, UR25, 0x2, URZ, 0xfc, !UPT ;  /* 0x0000000219057892 */ /* 0x000fc8000f8efcff */
[----:B------:R-:W-:-:S09]  /*1d10*/  UISETP.NE.AND UP0, UPT, UR5, 0x2, UPT ;  /* 0x000000020500788c */ /* 0x000fd2000bf05270 */
[----:B------:R-:W-:Y:S05]  /*1d20*/  BRA.U UP0, `(.L_x_35) ;  /* 0x0000000100047547 */ /* 0x000fea000b800000 */
[----:B------:R-:W-:Y:S05]  /*1d30*/  BPT.TRAP 0x1 ;  /* 0x000000040000795c */ /* 0x000fea0000300000 */
.L_x_35:
[----:B------:R-:W-:Y:S04]  /*1d40*/  BSSY.RECONVERGENT B0, `(.L_x_36) ;  /* 0x0000003000007945 */ /* 0x000fe80003800200 */
[----:B------:R-:W-:Y:S05]  /*1d50*/  @P2 BRA `(.L_x_37) ;  /* 0x0000000000042947 */ /* 0x000fea0003800000 */
[----:B------:R-:W-:Y:S05]  /*1d60*/  BPT.TRAP 0x1 ;  /* 0x000000040000795c */ /* 0x000fea0000300000 */
.L_x_37:
[----:B------:R-:W-:Y:S05]  /*1d70*/  BSYNC.RECONVERGENT B0 ;  /* 0x0000000000007941 */ /* 0x000fea0003800200 */
.L_x_36:
[----:B------:R-:W-:Y:S02]  /*1d80*/  UIADD3 UR5, UPT, UPT, UR4, 0x1, URZ ;  /* 0x0000000104057890 */ /* 0x000fe4000fffe0ff */
[----:B------:R-:W-:Y:S02]  /*1d90*/  UIADD3 UR14, UP1, UPT, UR28, 0x80, URZ ;  /* 0x000000801c0e7890 */ /* 0x000fe4000ff3e0ff */
[----:B------:R-:W-:Y:S02]  /*1da0*/  UISETP.NE.AND UP0, UPT, UR5, 0x4, UPT ;  /* 0x000000040500788c */ /* 0x000fe4000bf05270 */
[----:B------:R-:W-:Y:S02]  /*1db0*/  USHF.L.U32 UR18, UR13, 0x7, URZ ;  /* 0x000000070d127899 */ /* 0x000fe400080006ff */
[----:B------:R-:W-:Y:S02]  /*1dc0*/  USEL UR8, URZ, 0x1, UP0 ;  /* 0x00000001ff087887 */ /* 0x000fe40008000000 */
[----:B------:R-:W-:-:S02]  /*1dd0*/  USEL UR5, UR5, URZ, UP0 ;  /* 0x000000ff05057287 */ /* 0x000fc40008000000 */
[----:B------:R-:W-:Y:S02]  /*1de0*/  UIADD3 UR22, UP0, UPT, UR28, 0x180, URZ ;  /* 0x000001801c167890 */ /* 0x000fe4000ff1e0ff */
[----:B------:R-:W-:Y:S01]  /*1df0*/  LOP3.LUT R12, R12, UR8, RZ, 0x3c, !PT ;  /* 0x000000080c0c7c12 */ /* 0x000fe2000f8e3cff */
[----:B------:R-:W-:Y:S02]  /*1e00*/  USHF.L.U32 UR8, UR4, 0xd, URZ ;  /* 0x0000000d04087899 */ /* 0x000fe400080006ff */
[----:B------:R-:W-:Y:S01]  /*1e10*/  ULEA UR7, UR5, UR6, 0x3 ;  /* 0x0000000605077291 */ /* 0x000fe2000f8e18ff */
[----:B-1----:R-:W-:Y:S01]  /*1e20*/  SHF.L.U32 R0, R12, 0x1f, RZ ;  /* 0x0000001f0c007819 */ /* 0x002fe200000006ff */
[----:B------:R-:W-:Y:S02]  /*1e30*/  ULOP3.LUT UR16, UR8, UR21, URZ, 0xfc, !UPT ;  /* 0x0000001508107292 */ /* 0x000fe4000f8efcff */
[----:B------:R-:W-:Y:S02]  /*1e40*/  UIADD3.X UR15, UPT, UPT, URZ, UR29, URZ, UP1, !UPT ;  /* 0x0000001dff0f7290 */ /* 0x000fe40008ffe4ff */
[----:B------:R-:W-:-:S02]  /*1e50*/  UIADD3 UR16, UPT, UPT, UR6, 0x2400, UR16 ;  /* 0x0000240006107890 */ /* 0x000fc4000fffe010 */
[----:B------:R-:W-:Y:S01]  /*1e60*/  UIADD3 UR8, UPT, UPT, UR6, 0xa400, UR8 ;  /* 0x0000a40006087890 */ /* 0x000fe2000fffe008 */
[----:B------:R3:W4:Y:S01]  /*1e70*/  SYNCS.PHASECHK.TRANS64.TRYWAIT P0, [UR7+0x20], R0 ;  /* 0x00002000ff0075a7 */ /* 0x0007220008001107 */
[----:B------:R-:W-:Y:S01]  /*1e80*/  UIADD3.X UR23, UPT, UPT, URZ, UR29, URZ, UP0, !UPT ;  /* 0x0000001dff177290 */ /* 0x000fe200087fe4ff */
[----:B------:R-:W-:Y:S01]  /*1e90*/  UMOV UR4, 0x30000 ;  /* 0x0003000000047882 */ /* 0x000fe20000000000 */
[----:B------:R-:W-:Y:S01]  /*1ea0*/  UMOV UR30, 0x0 ;  /* 0x00000000001e7882 */ /* 0x000fe20000000000 */
[----:B------:R-:W-:Y:S01]  /*1eb0*/  UMOV UR31, 0x10000000 ;  /* 0x10000000001f7882 */ /* 0x000fe20000000000 */
[----:B------:R-:W-:Y:S01]  /*1ec0*/  UMOV UR19, UR35 ;  /* 0x0000002300137c82 */ /* 0x000fe20008000000 */
[----:B------:R-:W-:Y:S01]  /*1ed0*/  UMOV UR20, UR36 ;  /* 0x0000002400147c82 */ /* 0x000fe20008000000 */
[----:B------:R-:W-:Y:S01]  /*1ee0*/  UMOV UR12, UR36 ;  /* 0x00000024000c7c82 */ /* 0x000fe20008000000 */
[----:B------:R-:W-:Y:S01]  /*1ef0*/  UMOV UR9, UR17 ;  /* 0x0000001100097c82 */ /* 0x000fe20008000000 */
[----:B------:R-:W-:Y:S01]  /*1f00*/  UMOV UR10, UR18 ;  /* 0x00000012000a7c82 */ /* 0x000fe20008000000 */
[----:B------:R1:W-:Y:S01]  /*1f10*/  UTMALDG.3D.MULTICAST [UR16], [UR14], UR4, desc[UR30] ;  /* 0x00001e100e0073b4 */ /* 0x0003e20008011804 */
[----:B------:R-:W-:-:S04]  /*1f20*/  UIADD3 UR13, UPT, UPT, UR13, 0x1, URZ ;  /* 0x000000010d0d7890 */ /* 0x000fc8000fffe0ff */
[----:B------:R-:W-:Y:S01]  /*1f30*/  UISETP.NE.AND UP0, UPT, UR13, UR26, UPT ;  /* 0x0000001a0d00728c */ /* 0x000fe2000bf05270 */
[----:B------:R3:W-:Y:S01]  /*1f40*/  UTMALDG.3D [UR8], [UR22], desc[UR30] ;  /* 0x00001e08160075b4 */ /* 0x0007e20008011000 */
[----:B-1----:R-:W-:-:S07]  /*1f50*/  UMOV UR4, UR5 ;  /* 0x0000000500047c82 */ /* 0x002fce0008000000 */
[----:B---3--:R-:W-:Y:S05]  /*1f60*/  BRA.U UP0, `(.L_x_38) ;  /* 0xfffffffd00487547 */ /* 0x008fea000b83ffff */
.L_x_32:
[C---:B------:R-:W-:Y:S01]  /*1f70*/  LEA R3, R11.reuse, UR6, 0x3 ;  /* 0x000000060b037c11 */ /* 0x040fe2000f8e18ff */
[----:B------:R-:W-:Y:S01]  /*1f80*/  NOP ;  /* 0x0000000000007918 */ /* 0x000fe20000000000 */
[----:B-1----:R-:W-:Y:S02]  /*1f90*/  SHF.L.U32 R0, R10, 0x1f, RZ ;  /* 0x0000001f0a007819 */ /* 0x002fe400000006ff */
[----:B------:R-:W-:Y:S02]  /*1fa0*/  LEA R4, R11, UR6, 0x4 ;  /* 0x000000060b047c11 */ /* 0x000fe4000f8e20ff */
[----:B--2-4-:R-:W1:Y:S02]  /*1fb0*/  SYNCS.PHASECHK.TRANS64.TRYWAIT P0, [R3+URZ+0x60], R0 ;  /* 0x00006000030075a7 */ /* 0x014e6400080011ff */
[----:B-1----:R-:W-:Y:S05]  /*1fc0*/  @!P0 BRA `(.L_x_39) ;  /* 0x0000004800408947 */ /* 0x002fea0003800000 */
.L_x_105:
[----:B------:R-:W2:Y:S01]  /*1fd0*/  LDS.128 R4, [R4+0xf0] ;  /* 0x0000f00004047984 */ /* 0x000ea20000000c00 */
[----:B------:R-:W-:Y:S01]  /*1fe0*/  UISETP.GE.AND UP0, UPT, UR40, 0x1, UPT ;  /* 0x000000012800788c */ /* 0x000fe2000bf06270 */
[----:B------:R-:W-:Y:S01]  /*1ff0*/  @!PT LDS RZ, [RZ] ;  /* 0x00000000fffff984 */ /* 0x000fe20000000800 */
[----:B------:R-:W-:Y:S01]  /*2000*/  @!PT LDS RZ, [RZ] ;  /* 0x00000000fffff984 */ /* 0x000fe20000000800 */
[----:B------:R-:W-:Y:S01]  /*2010*/  @!PT LDS RZ, [RZ] ;  /* 0x00000000fffff984 */ /* 0x000fe20000000800 */
[----:B------:R-:W-:Y:S01]  /*2020*/  @!PT LDS RZ, [RZ] ;  /* 0x00000000fffff984 */ /* 0x000fe20000000800 */
[----:B------:R3:W-:Y:S06]  /*2030*/  MEMBAR.ALL.CTA ;  /* 0x0000000000007992 */ /* 0x0007ec0000008000 */
[----:B---3--:R-:W3:Y:S01]  /*2040*/  FENCE.VIEW.ASYNC.S ;  /* 0x00000000000073c6 */ /* 0x008ee20000000000 */
[----:B--2---:R-:W-:-:S13]  /*2050*/  LOP3.LUT P0, RZ, R6, 0x1, RZ, 0xc0, !PT ;  /* 0x0000000106ff7812 */ /* 0x004fda000780c0ff */
[----:B---3--:R-:W-:Y:S01]  /*2060*/  VOTEU.ANY UP1, P0 ;  /* 0x0000000000ff7886 */ /* 0x008fe20000020100 */
[----:B------:R-:W-:-:S13]  /*2070*/  PLOP3.LUT P0, PT, PT, PT, UP1, 0x80, 0x8 ;  /* 0x000000000008781c */ /* 0x000fda0003f0f018 */
[----:B-1----:R-:W-:Y:S02]  /*2080*/  @P0 LOP3.LUT R0, R5, 0xffff, RZ, 0xc0, !PT ;  /* 0x0000ffff05000812 */ /* 0x002fe400078ec0ff */
[----:B------:R-:W-:Y:S02]  /*2090*/  @P0 MOV R2, R4 ;  /* 0x0000000400020202 */ /* 0x000fe40000000f00 */
[----:B------:R-:W-:Y:S01]  /*20a0*/  @P0 R2UR UR7, R0 ;  /* 0x00000000000702ca */ /* 0x000fe200000e0000 */
[----:B------:R-:W-:Y:S01]  /*20b0*/  VIADD R0, R3, 0x70 ;  /* 0x0000007003007836 */ /* 0x000fe20000000000 */
[----:B------:R-:W-:Y:S02]  /*20c0*/  @P0 SHF.R.U32.HI R4, RZ, 0x10, R5 ;  /* 0x00000010ff040819 */ /* 0x000fe40000011605 */
[----:B------:R-:W-:Y:S02]  /*20d0*/  @P0 R2UR UR8, R2 ;  /* 0x00000000020802ca */ /* 0x000fe400000e0000 */
[----:B------:R-:W-:-:S02]  /*20e0*/  PRMT R0, RZ, 0x654, R0 ;  /* 0x00000654ff007816 */ /* 0x000fc40000000000 */
[----:B------:R-:W-:Y:S02]  /*20f0*/  @P0 R2UR UR4, R4 ;  /* 0x00000000040402ca */ /* 0x000fe400000e0000 */
[----:B------:R1:W-:Y:S03]  /*2100*/  SYNCS.ARRIVE.TRANS64.RED.A1T0 RZ, [R0+URZ], RZ ;  /* 0x000000ff00ff79a7 */ /* 0x0003e600081004ff */
[----:B------:R-:W-:-:S04]  /*2110*/  @UP1 UMOV UR27, UR7 ;  /* 0x00000007001b1c82 */ /* 0x000fc80008000000 */
[----:B------:R-:W-:-:S04]  /*2120*/  @UP1 UMOV UR37, UR8 ;  /* 0x0000000800251c82 */ /* 0x000fc80008000000 */
[----:B------:R-:W-:Y:S01]  /*2130*/  @UP1 UMOV UR36, UR4 ;  /* 0x0000000400241c82 */ /* 0x000fe20008000000 */
[----:B------:R-:W-:Y:S05]  /*2140*/  BRA.U !UP0, `(.L_x_40) ;  /* 0x0000000108d47547 */ /* 0x000fea000b800000 */
[----:B------:R-:W2:Y:S01]  /*2150*/  LDCU.128 UR12, c[0x0][0xb10] ;  /* 0x00016200ff0c77ac */ /* 0x000ea20008000c00 */
[----:B------:R-:W3:Y:S01]  /*2160*/  LDCU UR26, c[0x0][0xb20] ;  /* 0x00016400ff1a77ac */ /* 0x000ee20008000800 */
[----:B------:R-:W4:Y:S01]  /*2170*/  LDCU UR20, c[0x0][0xb0c] ;  /* 0x00016180ff1477ac */ /* 0x000f220008000800 */
[----:B------:R-:W1:Y:S01]  /*2180*/  LDCU.64 UR10, c[0x0][0xb28] ;  /* 0x00016500ff0a77ac */ /* 0x000e620008000a00 */
[----:B------:R-:W-:Y:S02]  /*2190*/  UISETP.NE.AND UP3, UPT, UR40, 0x1, UPT ;  /* 0x000000012800788c */ /* 0x000fe4000bf65270 */
[----:B--2---:R-:W-:Y:S02]  /*21a0*/  UIMAD.WIDE.U32 UR16, UR38, UR15, URZ ;  /* 0x0000000f261072a5 */ /* 0x004fe4000f8e00ff */
[----:B------:R-:W-:Y:S02]  /*21b0*/  UIMAD.WIDE.U32 UR8, UR39, UR12, URZ ;  /* 0x0000000c270872a5 */ /* 0x000fe4000f8e00ff */
[----:B------:R-:W-:-:S02]  /*21c0*/  UISETP.NE.AND UP0, UPT, UR14, 0x1, UPT ;  /* 0x000000010e00788c */ /* 0x000fc4000bf05270 */
[----:B------:R-:W-:Y:S01]  /*21d0*/  UIMAD.WIDE.U32 UR22, UR27, UR15, URZ ;  /* 0x0000000f1b1672a5 */ /* 0x000fe2000f8e00ff */
[----:B------:R-:W-:Y:S02]  /*21e0*/  UMOV UR16, UR17 ;  /* 0x0000001100107c82 */ /* 0x000fe40008000000 */
[----:B------:R-:W-:Y:S01]  /*21f0*/  UMOV UR8, UR9 ;  /* 0x0000000900087c82 */ /* 0x000fe20008000000 */
[----:B---3--:R-:W-:Y:S02]  /*2200*/  USHF.R.U32.HI UR16, URZ, UR26, UR16 ;  /* 0x0000001aff107299 */ /* 0x008fe40008011610 */
[----:B----4-:R-:W-:Y:S02]  /*2210*/  UISETP.NE.AND UP2, UPT, UR20, 0x1, UPT ;  /* 0x000000011400788c */ /* 0x010fe4000bf45270 */
[----:B------:R-:W-:Y:S02]  /*2220*/  USHF.R.U32.HI UR8, URZ, UR13, UR8 ;  /* 0x0000000dff087299 */ /* 0x000fe40008011608 */
[----:B------:R-:W-:-:S02]  /*2230*/  USEL UR7, UR38, UR16, !UP0 ;  /* 0x0000001026077287 */ /* 0x000fc4000c000000 */
[----:B------:R-:W-:Y:S02]  /*2240*/  USEL UR8, UR39, UR8, !UP2 ;  /* 0x0000000827087287 */ /* 0x000fe4000d000000 */
[----:B-1----:R-:W-:Y:S01]  /*2250*/  UIMAD.WIDE.U32 UR16, UR7, UR10, URZ ;  /* 0x0000000a071072a5 */ /* 0x002fe2000f8e00ff */
[----:B------:R-:W-:Y:S01]  /*2260*/  UMOV UR4, UR23 ;  /* 0x0000001700047c82 */ /* 0x000fe20008000000 */
[----:B------:R-:W-:Y:S02]  /*2270*/  UIMAD.WIDE.U32 UR18, UR37, UR12, URZ ;  /* 0x0000000c251272a5 */ /* 0x000fe4000f8e00ff */
[----:B------:R-:W-:-:S03]  /*2280*/  UIMAD.WIDE.U32 UR22, UR8, UR10, URZ ;  /* 0x0000000a081672a5 */ /* 0x000fc6000f8e00ff */
[----:B------:R-:W-:Y:S01]  /*2290*/  UMOV UR16, UR17 ;  /* 0x0000001100107c82 */ /* 0x000fe20008000000 */
[----:B------:R-:W-:Y:S02]  /*22a0*/  USHF.R.U32.HI UR4, URZ, UR26, UR4 ;  /* 0x0000001aff047299 */ /* 0x000fe40008011604 */
[----:B------:R-:W-:Y:S01]  /*22b0*/  @UP3 USHF.R.U32.HI UR7, URZ, UR11, UR16 ;  /* 0x0000000bff073299 */ /* 0x000fe20008011610 */
[----:B------:R-:W-:Y:S01]  /*22c0*/  UMOV UR18, UR19 ;  /* 0x0000001300127c82 */ /* 0x000fe20008000000 */
[----:B------:R-:W-:Y:S01]  /*22d0*/  UMOV UR22, UR23 ;  /* 0x0000001700167c82 */ /* 0x000fe20008000000 */
[----:B------:R-:W-:Y:S02]  /*22e0*/  USHF.R.U32.HI UR13, URZ, UR13, UR18 ;  /* 0x0000000dff0d7299 */ /* 0x000fe40008011612 */
[----:B------:R-:W-:Y:S02]  /*22f0*/  USEL UR4, UR27, UR4, !UP0 ;  /* 0x000000041b047287 */ /* 0x000fe4000c000000 */
[----:B------:R-:W-:-:S02]  /*2300*/  @UP3 USHF.R.U32.HI UR8, URZ, UR11, UR22 ;  /* 0x0000000bff083299 */ /* 0x000fc40008011616 */
[----:B------:R-:W-:Y:S02]  /*2310*/  UIMAD UR9, UR40, UR7, URZ ;  /* 0x00000007280972a4 */ /* 0x000fe4000f8e02ff */
[----:B------:R-:W-:Y:S02]  /*2320*/  USEL UR7, UR37, UR13, !UP2 ;  /* 0x0000000d25077287 */ /* 0x000fe4000d000000 */
[----:B------:R-:W-:Y:S02]  /*2330*/  UIMAD UR12, UR40, UR8, URZ ;  /* 0x00000008280c72a4 */ /* 0x000fe4000f8e02ff */
[----:B------:R-:W-:Y:S02]  /*2340*/  UISETP.GE.AND UP0, UPT, UR4, UR9, UPT ;  /* 0x000000090400728c */ /* 0x000fe4000bf06270 */
[----:B------:R-:W-:Y:S02]  /*2350*/  UIMAD.WIDE.U32 UR16, UR4, UR10, URZ ;  /* 0x0000000a041072a5 */ /* 0x000fe4000f8e00ff */
[----:B------:R-:W-:-:S02]  /*2360*/  UISETP.GE.OR UP0, UPT, UR7, UR12, UP0 ;  /* 0x0000000c0700728c */ /* 0x000fc40008706670 */
        /* <DEDUP_REMOVED lines=19> */
.L_x_40:
[----:B------:R-:W2:Y:S02]  /*24a0*/  LDCU UR4, c[0x0][0xb30] ;  /* 0x00016600ff0477ac */ /* 0x000ea40008000800 */
[----:B--2---:R-:W-:-:S09]  /*24b0*/  UISETP.NE.AND UP0, UPT, UR4, 0x1, UPT ;  /* 0x000000010400788c */ /* 0x004fd2000bf05270 */
[----:B------:R-:W-:Y:S05]  /*24c0*/  BRA.U UP0, `(.L_x_41) ;  /* 0x0000000100447547 */ /* 0x000fea000b800000 */
[----:B------:R-:W2:Y:S01]  /*24d0*/  LDCU.128 UR12, c[0x0][0xb10] ;  /* 0x00016200ff0c77ac */ /* 0x000ea20008000c00 */
[----:B------:R-:W3:Y:S01]  /*24e0*/  LDCU UR16, c[0x0][0xb0c] ;  /* 0x00016180ff1077ac */ /* 0x000ee20008000800 */
[----:B------:R-:W4:Y:S01]  /*24f0*/  LDCU UR17, c[0x0][0xb20] ;  /* 0x00016400ff1177ac */ /* 0x000f220008000800 */
[----:B--2---:R-:W-:Y:S02]  /*2500*/  UIMAD.WIDE.U32 UR10, UR37, UR12, URZ ;  /* 0x0000000c250a72a5 */ /* 0x004fe4000f8e00ff */
[----:B------:R-:W-:Y:S02]  /*2510*/  UIMAD.WIDE.U32 UR8, UR27, UR15, URZ ;  /* 0x0000000f1b0872a5 */ /* 0x000fe4000f8e00ff */
[----:B---3--:R-:W-:Y:S02]  /*2520*/  UISETP.NE.AND UP2, UPT, UR16, 0x1, UPT ;  /* 0x000000011000788c */ /* 0x008fe4000bf45270 */
[----:B------:R-:W-:Y:S01]  /*2530*/  UISETP.NE.AND UP0, UPT, UR14, 0x1, UPT ;  /* 0x000000010e00788c */ /* 0x000fe2000bf05270 */
[----:B------:R-:W-:-:S02]  /*2540*/  UMOV UR7, UR11 ;  /* 0x0000000b00077c82 */ /* 0x000fc40008000000 */
[----:B------:R-:W-:Y:S01]  /*2550*/  UMOV UR4, UR9 ;  /* 0x0000000900047c82 */ /* 0x000fe20008000000 */
[----:B------:R-:W-:Y:S02]  /*2560*/  USHF.R.U32.HI UR7, URZ, UR13, UR7 ;  /* 0x0000000dff077299 */ /* 0x000fe40008011607 */
[----:B----4-:R-:W-:Y:S02]  /*2570*/  USHF.R.U32.HI UR4, URZ, UR17, UR4 ;  /* 0x00000011ff047299 */ /* 0x010fe40008011604 */
[----:B------:R-:W-:Y:S02]  /*2580*/  USEL UR7, UR37, UR7, !UP2 ;  /* 0x0000000725077287 */ /* 0x000fe4000d000000 */
[----:B------:R-:W-:-:S04]  /*2590*/  USEL UR4, UR27, UR4, !UP0 ;  /* 0x000000041b047287 */ /* 0x000fc8000c000000 */
[----:B------:R-:W-:Y:S02]  /*25a0*/  UIADD3 UR8, UPT, UPT, UR7, -UR4, URZ ;  /* 0x8000000407087290 */ /* 0x000fe4000fffe0ff */
[----:B------:R-:W-:Y:S02]  /*25b0*/  UIADD3 UR4, UPT, UPT, -UR7, UR4, URZ ;  /* 0x0000000407047290 */ /* 0x000fe4000fffe1ff */
[----:B------:R-:W-:Y:S02]  /*25c0*/  UIMAD UR27, UR8, UR14, UR27 ;  /* 0x0000000e081b72a4 */ /* 0x000fe4000f8e021b */
[----:B------:R-:W-:-:S12]  /*25d0*/  UIMAD UR37, UR4, UR16, UR37 ;  /* 0x00000010042572a4 */ /* 0x000fd8000f8e0225 */
.L_x_41:
[----:B------:R-:W-:Y:S01]  /*25e0*/  VIADD R11, R11, 0x1 ;  /* 0x000000010b0b7836 */ /* 0x000fe20000000000 */
[----:B------:R-:W-:Y:S01]  /*25f0*/  PLOP3.LUT P1, PT, PT, PT, PT, 0x80, 0x8 ;  /* 0x000000000008781c */ /* 0x000fe20003f2f070 */
[----:B------:R-:W-:Y:S02]  /*2600*/  UIADD3 UR46, UPT, UPT, UR37, UR60, URZ ;  /* 0x0000003c252e7290 */ /* 0x000fe4000fffe0ff */
[----:B------:R-:W-:Y:S01]  /*2610*/  UIADD3 UR45, UPT, UPT, UR27, UR57, URZ ;  /* 0x000000391b2d7290 */ /* 0x000fe2000fffe0ff */
[----:B------:R-:W-:-:S04]  /*2620*/  ISETP.NE.AND P0, PT, R11, 0x2, PT ;  /* 0x000000020b00780c */ /* 0x000fc80003f05270 */
[----:B-1----:R-:W-:Y:S02]  /*2630*/  SEL R0, RZ, 0x1, P0 ;  /* 0x00000001ff007807 */ /* 0x002fe40000000000 */
[----:B------:R-:W-:Y:S02]  /*2640*/  SEL R11, R11, RZ, P0 ;  /* 0x000000ff0b0b7207 */ /* 0x000fe40000000000 */
[----:B------:R-:W-:Y:S01]  /*2650*/  LOP3.LUT R10, R10, R0, RZ, 0x3c, !PT ;  /* 0x000000000a0a7212 */ /* 0x000fe200078e3cff */
[----:B------:R-:W-:Y:S06]  /*2660*/  BRA.U UP1, `(.L_x_42) ;  /* 0xfffffff101447547 */ /* 0x000fec000b83ffff */
[----:B------:R-:W-:Y:S01]  /*2670*/  UIADD3 UR7, UPT, UPT, UR6, 0x20, URZ ;  /* 0x0000002006077890 */ /* 0x000fe2000fffe0ff */
[----:B------:R-:W-:-:S03]  /*2680*/  SHF.L.U32 R2, R12, 0x1f, RZ ;  /* 0x0000001f0c027819 */ /* 0x000fc600000006ff */
[----:B------:R-:W-:-:S09]  /*2690*/  ULEA UR4, UR5, UR7, 0x3 ;  /* 0x0000000705047291 */ /* 0x000fd2000f8e18ff */
[----:B------:R-:W1:Y:S02]  /*26a0*/  SYNCS.PHASECHK.TRANS64.TRYWAIT P0, [UR4], R2 ;  /* 0x00000002ff0075a7 */ /* 0x000e640008001104 */
[----:B-1----:R-:W-:Y:S05]  /*26b0*/  @!P0 BRA `(.L_x_43) ;  /* 0x0000004000988947 */ /* 0x002fea0003800000 */
.L_x_107:
[----:B------:R-:W-:-:S04]  /*26c0*/  UIADD3 UR4, UPT, UPT, UR5, 0x1, URZ ;  /* 0x0000000105047890 */ /* 0x000fc8000fffe0ff */
[----:B------:R-:W-:-:S04]  /*26d0*/  UISETP.NE.AND UP0, UPT, UR4, 0x4, UPT ;  /* 0x000000040400788c */ /* 0x000fc8000bf05270 */
[----:B------:R-:W-:Y:S02]  /*26e0*/  USEL UR6, URZ, 0x1, UP0 ;  /* 0x00000001ff067887 */ /* 0x000fe40008000000 */
[----:B------:R-:W-:-:S04]  /*26f0*/  USEL UR4, UR4, URZ, UP0 ;  /* 0x000000ff04047287 */ /* 0x000fc80008000000 */
[----:B------:R-:W-:Y:S01]  /*2700*/  ULEA UR5, UR4, UR7, 0x3 ;  /* 0x0000000704057291 */ /* 0x000fe2000f8e18ff */
[----:B-1----:R-:W-:-:S04]  /*2710*/  LOP3.LUT R2, R12, UR6, RZ, 0x3c, !PT ;  /* 0x000000060c027c12 */ /* 0x002fc8000f8e3cff */
[----:B------:R-:W-:-:S04]  /*2720*/  SHF.L.U32 R3, R2, 0x1f, RZ ;  /* 0x0000001f02037819 */ /* 0x000fc800000006ff */
[----:B------:R-:W1:Y:S02]  /*2730*/  SYNCS.PHASECHK.TRANS64.TRYWAIT P0, [UR5], R3 ;  /* 0x00000003ff0075a7 */ /* 0x000e640008001105 */
[----:B-1----:R-:W-:Y:S05]  /*2740*/  @!P0 BRA `(.L_x_44) ;  /* 0x00000040008c8947 */ /* 0x002fea0003800000 */
.L_x_109:
[----:B------:R-:W-:-:S04]  /*2750*/  UIADD3 UR4, UPT, UPT, UR4, 0x1, URZ ;  /* 0x0000000104047890 */ /* 0x000fc8000fffe0ff */
[----:B------:R-:W-:-:S04]  /*2760*/  UISETP.NE.AND UP0, UPT, UR4, 0x4, UPT ;  /* 0x000000040400788c */ /* 0x000fc8000bf05270 */
[----:B------:R-:W-:Y:S02]  /*2770*/  USEL UR6, URZ, 0x1, UP0 ;  /* 0x00000001ff067887 */ /* 0x000fe40008000000 */
[----:B------:R-:W-:-:S04]  /*2780*/  USEL UR4, UR4, URZ, UP0 ;  /* 0x000000ff04047287 */ /* 0x000fc80008000000 */
[----:B------:R-:W-:Y:S01]  /*2790*/  ULEA UR5, UR4, UR7, 0x3 ;  /* 0x0000000704057291 */ /* 0x000fe2000f8e18ff */
[----:B------:R-:W-:-:S04]  /*27a0*/  LOP3.LUT R2, R2, UR6, RZ, 0x3c, !PT ;  /* 0x0000000602027c12 */ /* 0x000fc8000f8e3cff */
[----:B-1----:R-:W-:-:S04]  /*27b0*/  SHF.L.U32 R3, R2, 0x1f, RZ ;  /* 0x0000001f02037819 */ /* 0x002fc800000006ff */
[----:B------:R-:W1:Y:S02]  /*27c0*/  SYNCS.PHASECHK.TRANS64.TRYWAIT P0, [UR5], R3 ;  /* 0x00000003ff0075a7 */ /* 0x000e640008001105 */
[----:B-1----:R-:W-:Y:S05]  /*27d0*/  @!P0 BRA `(.L_x_45) ;  /* 0x0000004000808947 */ /* 0x002fea0003800000 */
.L_x_111:
[----:B------:R-:W-:-:S04]  /*27e0*/  UIADD3 UR4, UPT, UPT, UR4, 0x1, URZ ;  /* 0x0000000104047890 */ /* 0x000fc8000fffe0ff */
[----:B------:R-:W-:-:S04]  /*27f0*/  UISETP.NE.AND UP0, UPT, UR4, 0x4, UPT ;  /* 0x000000040400788c */ /* 0x000fc8000bf05270 */
[----:B------:R-:W-:Y:S02]  /*2800*/  USEL UR5, URZ, 0x1, UP0 ;  /* 0x00000001ff057887 */ /* 0x000fe40008000000 */
[----:B------:R-:W-:-:S04]  /*2810*/  USEL UR4, UR4, URZ, UP0 ;  /* 0x000000ff04047287 */ /* 0x000fc80008000000 */
[----:B------:R-:W-:Y:S01]  /*2820*/  ULEA UR4, UR4, UR7, 0x3 ;  /* 0x0000000704047291 */ /* 0x000fe2000f8e18ff */
[----:B------:R-:W-:-:S04]  /*2830*/  LOP3.LUT R2, R2, UR5, RZ, 0x3c, !PT ;  /* 0x0000000502027c12 */ /* 0x000fc8000f8e3cff */
[----:B------:R-:W-:Y:S01]  /*2840*/  SHF.L.U32 R2, R2, 0x1f, RZ ;  /* 0x0000001f02027819 */ /* 0x000fe200000006ff */
[----:B-1----:R-:W-:-:S07]  /*2850*/  IMAD.U32 R0, RZ, RZ, UR4 ;  /* 0x00000004ff007e24 */ /* 0x002fce000f8e00ff */
.L_x_46:
[----:B-1----:R1:W2:Y:S02]  /*2860*/  SYNCS.PHASECHK.TRANS64.TRYWAIT P0, [R0+URZ], R2 ;  /* 0x00000002000075a7 */ /* 0x0022a400080011ff */
[----:B--2---:R-:W-:Y:S05]  /*2870*/  @!P0 NANOSLEEP.SYNCS 0x989680 ;  /* 0x009896800000895d */ /* 0x004fea0003900000 */
[----:B------:R-:W2:Y:S02]  /*2880*/  @!P0 SYNCS.PHASECHK.TRANS64 P0, [R0+URZ], R2 ;  /* 0x00000002000085a7 */ /* 0x000ea400080010ff */
[----:B--2---:R-:W-:Y:S05]  /*2890*/  @P0 EXIT ;  /* 0x000000000000094d */ /* 0x004fea0003800000 */
[----:B------:R-:W-:Y:S05]  /*28a0*/  BRA `(.L_x_46) ;  /* 0xfffffffc00ec7947 */ /* 0x000fea000383ffff */
.L_x_22:
[----:B------:R-:W-:-:S04]  /*28b0*/  UISETP.NE.AND UP0, UPT, UR48, URZ, UPT ;  /* 0x000000ff3000728c */ /* 0x000fc8000bf05270 */
[----:B------:R-:W-:-:S09]  /*28c0*/  UISETP.NE.OR UP0, UPT, UR22, 0x1, UP0 ;  /* 0x000000011600788c */ /* 0x000fd20008705670 */
[----:B------:R-:W-:Y:S05]  /*28d0*/  BRA.U UP0, `(.L_x_47) ;  /* 0x0000000500487547 */ /* 0x000fea000b800000 */
[----:B------:R-:W-:Y:S01]  /*28e0*/  ISETP.GE.U32.AND P2, PT, R0, 0x2, PT ;  /* 0x000000020000780c */ /* 0x000fe20003f46070 */
[----:B------:R-:W-:Y:S01]  /*28f0*/  IMAD.MOV.U32 R12, RZ, RZ, 0x1 ;  /* 0x00000001ff0c7424 */ /* 0x000fe200078e00ff */
[----:B------:R-:W-:Y:S02]  /*2900*/  CS2R R10, SRZ ;  /* 0x00000000000a7805 */ /* 0x000fe4000001ff00 */
[----:B------:R-:W-:Y:S01]  /*2910*/  CS2R R8, SRZ ;  /* 0x0000000000087805 */ /* 0x000fe2000001ff00 */
[----:B------:R-:W-:Y:S01]  /*2920*/  UMOV UR6, 0x400 ;  /* 0x0000040000067882 */ /* 0x000fe20000000000 */
[----:B------:R-:W-:Y:S01]  /*2930*/  UMOV UR5, URZ ;  /* 0x000000ff00057c82 */ /* 0x000fe20008000000 */
[----:B------:R-:W-:-:S12]  /*2940*/  ULEA UR6, UR48, UR6, 0x18 ;  /* 0x0000000630067291 */ /* 0x000fd8000f8ec0ff */
.L_x_51:
[----:B------:R-:W-:Y:S02]  /*2950*/  LEA R2, R8, UR6, 0x3 ;  /* 0x0000000608027c11 */ /* 0x000fe4000f8e18ff */
[----:B------:R-:W-:-:S03]  /*2960*/  SHF.L.U32 R4, R9, 0x1f, RZ ;  /* 0x0000001f09047819 */ /* 0x000fc600000006ff */
[----:B------:R-:W-:Y:S01]  /*2970*/  VIADD R5, R2, 0xd0 ;  /* 0x000000d002057836 */ /* 0x000fe20000000000 */
[----:B------:R-:W1:Y:S02]  /*2980*/  SYNCS.PHASECHK.TRANS64.TRYWAIT P0, [R2+URZ+0xc0], R4 ;  /* 0x0000c004020075a7 */ /* 0x000e6400080011ff */
[----:B-1----:R-:W-:Y:S05]  /*2990*/  @!P0 BRA `(.L_x_48) ;  /* 0x0000004000288947 */ /* 0x002fea0003800000 */
.L_x_112:
[----:B------:R-:W-:Y:S01]  /*29a0*/  ULEA UR4, UR5, UR6, 0x3 ;  /* 0x0000000605047291 */ /* 0x000fe2000f8e18ff */
[----:B-1----:R-:W-:Y:S01]  /*29b0*/  PRMT R2, RZ, 0x654, R5 ;  /* 0x00000654ff027816 */ /* 0x002fe20000000005 */
[----:B------:R-:W-:Y:S01]  /*29c0*/  @!P2 IMAD.MOV.U32 R4, RZ, RZ, 0x10 ;  /* 0x00000010ff04a424 */ /* 0x000fe200078e00ff */
[----:B------:R-:W-:Y:S01]  /*29d0*/  SHF.L.U32 R5, R12, 0x1f, RZ ;  /* 0x0000001f0c057819 */ /* 0x000fe200000006ff */
[----:B------:R-:W-:Y:S01]  /*29e0*/  UIADD3 UR7, UPT, UPT, UR4, 0x60, URZ ;  /* 0x0000006004077890 */ /* 0x000fe2000fffe0ff */
[----:B------:R1:W-:Y:S05]  /*29f0*/  SYNCS.ARRIVE.TRANS64.RED.A1T0 RZ, [R2+URZ], RZ ;  /* 0x000000ff02ff79a7 */ /* 0x0003ea00081004ff */
[----:B------:R-:W-:Y:S01]  /*2a00*/  IMAD.U32 R6, RZ, RZ, UR7 ;  /* 0x00000007ff067e24 */ /* 0x000fe2000f8e00ff */
[----:B------:R-:W2:Y:S04]  /*2a10*/  SYNCS.PHASECHK.TRANS64.TRYWAIT P0, [UR4+0x70], R5 ;  /* 0x00007005ff0075a7 */ /* 0x000ea80008001104 */
[----:B------:R-:W-:Y:S01]  /*2a20*/  PRMT R6, R0, 0x654, R6 ;  /* 0x0000065400067816 */ /* 0x000fe20000000006 */
[----:B-12---:R-:W-:Y:S06]  /*2a30*/  @!P0 BRA `(.L_x_49) ;  /* 0x0000004000148947 */ /* 0x006fec0003800000 */
.L_x_114:
[----:B------:R-:W-:Y:S01]  /*2a40*/  ULEA UR8, UR5, UR6, 0x4 ;  /* 0x0000000605087291 */ /* 0x000fe2000f8e20ff */
[----:B------:R-:W-:Y:S01]  /*2a50*/  SEL R3, R6, R3, !P2 ;  /* 0x0000000306037207 */ /* 0x000fe20005000000 */
[----:B------:R-:W-:Y:S01]  /*2a60*/  UIADD3 UR9, UPT, UPT, UR4, 0x60, URZ ;  /* 0x0000006004097890 */ /* 0x000fe2000fffe0ff */
[----:B-1----:R-:W-:Y:S01]  /*2a70*/  LEA R2, R11, UR6, 0x3 ;  /* 0x000000060b027c11 */ /* 0x002fe2000f8e18ff */
[----:B------:R-:W-:Y:S01]  /*2a80*/  UIADD3 UR8, UPT, UPT, UR8, 0xf0, URZ ;  /* 0x000000f008087890 */ /* 0x000fe2000fffe0ff */
[----:B------:R1:W-:Y:S01]  /*2a90*/  @!P2 SYNCS.ARRIVE.TRANS64.RED RZ, [R3+URZ], R4 ;  /* 0x0000000403ffa9a7 */ /* 0x0003e200080004ff */
[----:B------:R-:W-:Y:S01]  /*2aa0*/  UIADD3 UR4, UPT, UPT, UR5, 0x1, URZ ;  /* 0x0000000105047890 */ /* 0x000fe2000fffe0ff */
[----:B------:R-:W-:-:S03]  /*2ab0*/  VIADD R8, R8, 0x1 ;  /* 0x0000000108087836 */ /* 0x000fc60000000000 */
[----:B------:R-:W-:Y:S02]  /*2ac0*/  UISETP.NE.AND UP0, UPT, UR4, 0x2, UPT ;  /* 0x000000020400788c */ /* 0x000fe4000bf05270 */
[----:B------:R-:W-:Y:S01]  /*2ad0*/  ISETP.NE.AND P0, PT, R8, 0x2, PT ;  /* 0x000000020800780c */ /* 0x000fe20003f05270 */
[----:B------:R-:W-:Y:S06]  /*2ae0*/  UGETNEXTWORKID.BROADCAST [UR8], [UR9] ;  /* 0x00000000080073ca */ /* 0x000fec0008000100 */
[----:B------:R-:W-:Y:S02]  /*2af0*/  USEL UR7, URZ, 0x1, UP0 ;  /* 0x00000001ff077887 */ /* 0x000fe40008000000 */
[----:B------:R-:W-:-:S04]  /*2b00*/  USEL UR5, UR4, URZ, UP0 ;  /* 0x000000ff04057287 */ /* 0x000fc80008000000 */
[----:B------:R-:W-:Y:S02]  /*2b10*/  LOP3.LUT R12, R12, UR7, RZ, 0x3c, !PT ;  /* 0x000000070c0c7c12 */ /* 0x000fe4000f8e3cff */
[----:B-1----:R-:W-:-:S04]  /*2b20*/  SHF.L.U32 R4, R10, 0x1f, RZ ;  /* 0x0000001f0a047819 */ /* 0x002fc800000006ff */
[----:B------:R-:W1:Y:S02]  /*2b30*/  SYNCS.PHASECHK.TRANS64.TRYWAIT P1, [R2+URZ+0x60], R4 ;  /* 0x00006004020075a7 */ /* 0x000e6400080211ff */
[----:B-1----:R-:W-:Y:S05]  /*2b40*/  @!P1 BRA `(.L_x_50) ;  /* 0x0000003c00e89947 */ /* 0x002fea0003800000 */
.L_x_115:
[C---:B-1----:R-:W-:Y:S01]  /*2b50*/  LEA R4, R11.reuse, UR6, 0x4 ;  /* 0x000000060b047c11 */ /* 0x042fe2000f8e20ff */
[----:B------:R-:W-:Y:S01]  /*2b60*/  VIADD R2, R2, 0x70 ;  /* 0x0000007002027836 */ /* 0x000fe20000000000 */
[----:B------:R-:W-:Y:S01]  /*2b70*/  SEL R8, R8, RZ, P0 ;  /* 0x000000ff08087207 */ /* 0x000fe20000000000 */
[----:B------:R-:W-:-:S03]  /*2b80*/  VIADD R11, R11, 0x1 ;  /* 0x000000010b0b7836 */ /* 0x000fc60000000000 */
[----:B------:R-:W1:Y:S01]  /*2b90*/  LDS.128 R4, [R4+0xf0] ;  /* 0x0000f00004047984 */ /* 0x000e620000000c00 */
[----:B------:R-:W-:Y:S02]  /*2ba0*/  PRMT R2, RZ, 0x654, R2 ;  /* 0x00000654ff027816 */ /* 0x000fe40000000002 */
[C---:B------:R-:W-:Y:S01]  /*2bb0*/  ISETP.NE.AND P1, PT, R11.reuse, 0x2, PT ;  /* 0x000000020b00780c */ /* 0x040fe20003f25270 */
[----:B------:R-:W-:Y:S01]  /*2bc0*/  @!PT LDS RZ, [RZ] ;  /* 0x00000000fffff984 */ /* 0x000fe20000000800 */
[----:B------:R-:W-:Y:S01]  /*2bd0*/  @!PT LDS RZ, [RZ] ;  /* 0x00000000fffff984 */ /* 0x000fe20000000800 */
[----:B------:R-:W-:Y:S01]  /*2be0*/  @!PT LDS RZ, [RZ] ;  /* 0x00000000fffff984 */ /* 0x000fe20000000800 */
[----:B------:R-:W-:Y:S01]  /*2bf0*/  @!PT LDS RZ, [RZ] ;  /* 0x00000000fffff984 */ /* 0x000fe20000000800 */
[----:B------:R2:W-:Y:S06]  /*2c00*/  MEMBAR.ALL.CTA ;  /* 0x0000000000007992 */ /* 0x0005ec0000008000 */
[----:B--2---:R-:W2:Y:S01]  /*2c10*/  FENCE.VIEW.ASYNC.S ;  /* 0x00000000000073c6 */ /* 0x004ea20000000000 */
[----:B------:R-:W-:Y:S01]  /*2c20*/  SEL R11, R11, RZ, P1 ;  /* 0x000000ff0b0b7207 */ /* 0x000fe20000800000 */
[----:B--2---:R2:W-:Y:S01]  /*2c30*/  SYNCS.ARRIVE.TRANS64.RED.A1T0 RZ, [R2+URZ], RZ ;  /* 0x000000ff02ff79a7 */ /* 0x0045e200081004ff */
[----:B-1----:R-:W-:-:S02]  /*2c40*/  LOP3.LUT P3, RZ, R6, 0x1, RZ, 0xc0, !PT ;  /* 0x0000000106ff7812 */ /* 0x002fc4000786c0ff */
[----:B------:R-:W-:-:S04]  /*2c50*/  SEL R4, RZ, 0x1, P1 ;  /* 0x00000001ff047807 */ /* 0x000fc80000800000 */
[----:B------:R-:W-:Y:S02]  /*2c60*/  LOP3.LUT R10, R10, R4, RZ, 0x3c, !PT ;  /* 0x000000040a0a7212 */ /* 0x000fe400078e3cff */
[----:B--2---:R-:W-:-:S04]  /*2c70*/  SEL R2, RZ, 0x1, P0 ;  /* 0x00000001ff027807 */ /* 0x004fc80000000000 */
[----:B------:R-:W-:Y:S01]  /*2c80*/  LOP3.LUT R9, R9, R2, RZ, 0x3c, !PT ;  /* 0x0000000209097212 */ /* 0x000fe200078e3cff */
[----:B------:R-:W-:Y:S06]  /*2c90*/  @P3 BRA `(.L_x_51) ;  /* 0xfffffffc002c3947 */ /* 0x000fec000383ffff */
[----:B------:R-:W-:Y:S01]  /*2ca0*/  ULEA UR4, UR5, UR6, 0x3 ;  /* 0x0000000605047291 */ /* 0x000fe2000f8e18ff */
[----:B------:R-:W-:-:S08]  /*2cb0*/  SHF.L.U32 R2, R12, 0x1f, RZ ;  /* 0x0000001f0c027819 */ /* 0x000fd000000006ff */
[----:B------:R-:W1:Y:S02]  /*2cc0*/  SYNCS.PHASECHK.TRANS64 P0, [UR4+0x70], R2 ;  /* 0x00007002ff0075a7 */ /* 0x000e640008001004 */
[----:B-1----:R-:W-:Y:S05]  /*2cd0*/  @P0 BRA `(.L_x_52) ;  /* 0x0000000000080947 */ /* 0x002fea0003800000 */
[----:B------:R-:W1:Y:S02]  /*2ce0*/  SYNCS.PHASECHK.TRANS64.TRYWAIT P0, [UR4+0x70], R2 ;  /* 0x00007002ff0075a7 */ /* 0x000e640008001104 */
[----:B-1----:R-:W-:Y:S05]  /*2cf0*/  @!P0 BRA `(.L_x_53) ;  /* 0x0000003c00908947 */ /* 0x002fea0003800000 */
.L_x_52:
[----:B------:R-:W-:-:S04]  /*2d00*/  UIADD3 UR7, UPT, UPT, UR5, 0x1, URZ ;  /* 0x0000000105077890 */ /* 0x000fc8000fffe0ff */
[----:B------:R-:W-:-:S04]  /*2d10*/  UISETP.NE.AND UP0, UPT, UR7, 0x2, UPT ;  /* 0x000000020700788c */ /* 0x000fc8000bf05270 */
[----:B------:R-:W-:Y:S02]  /*2d20*/  USEL UR8, URZ, 0x1, UP0 ;  /* 0x00000001ff087887 */ /* 0x000fe40008000000 */
[----:B------:R-:W-:-:S04]  /*2d30*/  USEL UR7, UR7, URZ, UP0 ;  /* 0x000000ff07077287 */ /* 0x000fc80008000000 */
[----:B------:R-:W-:Y:S01]  /*2d40*/  ULEA UR7, UR7, UR6, 0x3 ;  /* 0x0000000607077291 */ /* 0x000fe2000f8e18ff */
[----:B-1----:R-:W-:-:S04]  /*2d50*/  LOP3.LUT R2, R12, UR8, RZ, 0x3c, !PT ;  /* 0x000000080c027c12 */ /* 0x002fc8000f8e3cff */
[----:B------:R-:W-:-:S04]  /*2d60*/  SHF.L.U32 R0, R2, 0x1f, RZ ;  /* 0x0000001f02007819 */ /* 0x000fc800000006ff */
[----:B------:R-:W1:Y:S02]  /*2d70*/  SYNCS.PHASECHK.TRANS64 P0, [UR7+0x70], R0 ;  /* 0x00007000ff0075a7 */ /* 0x000e640008001007 */
[----:B-1----:R-:W-:Y:S05]  /*2d80*/  @P0 EXIT ;  /* 0x000000000000094d */ /* 0x002fea0003800000 */
[----:B------:R-:W-:Y:S02]  /*2d90*/  SHF.L.U32 R2, R2, 0x1f, RZ ;  /* 0x0000001f02027819 */ /* 0x000fe400000006ff */
[----:B------:R-:W-:-:S07]  /*2da0*/  MOV R0, UR7 ;  /* 0x0000000700007c02 */ /* 0x000fce0008000f00 */
.L_x_54:
[----:B-1----:R1:W2:Y:S02]  /*2db0*/  SYNCS.PHASECHK.TRANS64.TRYWAIT P0, [R0+URZ+0x70], R2 ;  /* 0x00007002000075a7 */ /* 0x0022a400080011ff */
[----:B--2---:R-:W-:Y:S05]  /*2dc0*/  @!P0 NANOSLEEP.SYNCS 0x989680 ;  /* 0x009896800000895d */ /* 0x004fea0003900000 */
[----:B------:R-:W2:Y:S02]  /*2dd0*/  @!P0 SYNCS.PHASECHK.TRANS64 P0, [R0+URZ+0x70], R2 ;  /* 0x00007002000085a7 */ /* 0x000ea400080010ff */
[----:B--2---:R-:W-:Y:S05]  /*2de0*/  @P0 EXIT ;  /* 0x000000000000094d */ /* 0x004fea0003800000 */
[----:B------:R-:W-:Y:S05]  /*2df0*/  BRA `(.L_x_54) ;  /* 0xfffffffc00ec7947 */ /* 0x000fea000383ffff */
.L_x_47:
[----:B------:R-:W-:Y:S05]  /*2e00*/  BRA.U UP4, `(.L_x_55) ;  /* 0x0000000d04d47547 */ /* 0x000fea000b800000 */
[----:B------:R-:W-:Y:S01]  /*2e10*/  UMOV UR4, 0x40 ;  /* 0x0000004000047882 */ /* 0x000fe20000000000 */
[----:B------:R-:W-:Y:S01]  /*2e20*/  NOP ;  /* 0x0000000000007918 */ /* 0x000fe20000000000 */
[----:B------:R-:W-:Y:S01]  /*2e30*/  ULEA UR5, UR48, UR4, 0x18 ;  /* 0x0000000430057291 */ /* 0x000fe2000f8ec0ff */
[----:B------:R-:W-:Y:S02]  /*2e40*/  UMOV UR6, 0x400 ;  /* 0x0000040000067882 */ /* 0x000fe40000000000 */
[----:B------:R-:W-:-:S06]  /*2e50*/  ULEA UR6, UR48, UR6, 0x18 ;  /* 0x0000000630067291 */ /* 0x000fcc000f8ec0ff */
[----:B------:R-:W1:Y:S02]  /*2e60*/  LDS.U8 R0, [UR5+0x1c] ;  /* 0x00001c05ff007984 */ /* 0x000e640008000000 */
[----:B-1----:R-:W-:-:S13]  /*2e70*/  ISETP.NE.AND P0, PT, R0, RZ, PT ;  /* 0x000000ff0000720c */ /* 0x002fda0003f05270 */
[----:B------:R-:W-:Y:S05]  /*2e80*/  @P0 BRA `(.L_x_56) ;  /* 0x0000000000580947 */ /* 0x000fea0003800000 */
[----:B------:R-:W-:-:S13]  /*2e90*/  ELECT P0, URZ, PT ;  /* 0x0000000000ff782f */ /* 0x000fda0003800000 */
[----:B------:R-:W-:Y:S05]  /*2ea0*/  @!P0 BRA `(.L_x_57) ;  /* 0x0000000000608947 */ /* 0x000fea0003800000 */
[----:B------:R-:W-:Y:S01]  /*2eb0*/  UMOV UR4, 0x10 ;  /* 0x0000001000047882 */ /* 0x000fe20000000000 */
[----:B------:R-:W-:Y:S01]  /*2ec0*/  HFMA2 R0, -RZ, RZ, 0, 5.9604644775390625e-08 ;  /* 0x00000001ff007431 */ /* 0x000fe200000001ff */
[----:B------:R-:W-:-:S03]  /*2ed0*/  MOV R3, 0xffff ;  /* 0x0000ffff00037802 */ /* 0x000fc60000000f00 */
[----:B------:R-:W-:Y:S04]  /*2ee0*/  DEPBAR.LE SB1, 0x36 ;  /* 0x00009d800000791a */ /* 0x000fe80000000000 */
[----:B------:R-:W1:Y:S02]  /*2ef0*/  UTCATOMSWS.FIND_AND_SET.ALIGN UP0, UR4, UR4 ;  /* 0x00000004000475e3 */ /* 0x000e640008000800 */
[----:B-1----:R-:W-:Y:S01]  /*2f00*/  MOV R4, UR4 ;  /* 0x0000000400047c02 */ /* 0x002fe20008000f00 */
[----:B------:R-:W-:Y:S06]  /*2f10*/  BRA.U UP0, `(.L_x_58) ;  /* 0x0000000100187547 */ /* 0x000fec000b800000 */
.L_x_59:
[----:B------:R-:W-:Y:S05]  /*2f20*/  NANOSLEEP 0x64 ;  /* 0x000000640000795d */ /* 0x000fea0003800000 */
[----:B------:R-:W-:-:S05]  /*2f30*/  UMOV UR4, 0x10 ;  /* 0x0000001000047882 */ /* 0x000fca0000000000 */
[----:B------:R-:W-:Y:S04]  /*2f40*/  DEPBAR.LE SB1, 0x36 ;  /* 0x00009d800000791a */ /* 0x000fe80000000000 */
[----:B------:R-:W1:Y:S02]  /*2f50*/  UTCATOMSWS.FIND_AND_SET.ALIGN UP0, UR4, UR4 ;  /* 0x00000004000475e3 */ /* 0x000e640008000800 */
[----:B-1----:R-:W-:Y:S01]  /*2f60*/  MOV R4, UR4 ;  /* 0x0000000400047c02 */ /* 0x002fe20008000f00 */
[----:B------:R-:W-:Y:S05]  /*2f70*/  BRA.U !UP0, `(.L_x_59) ;  /* 0xfffffffd08e87547 */ /* 0x000fea000b83ffff */
.L_x_58:
[-C--:B------:R-:W-:Y:S02]  /*2f80*/  SHF.L.U32 R3, R3, R4.reuse, RZ ;  /* 0x0000000403037219 */ /* 0x080fe400000006ff */
[----:B------:R-:W-:Y:S01]  /*2f90*/  SHF.L.U32 R0, R0, R4, RZ ;  /* 0x0000000400007219 */ /* 0x000fe200000006ff */
[----:B------:R-:W-:Y:S02]  /*2fa0*/  IMAD.SHL.U32 R4, R4, 0x20, RZ ;  /* 0x0000002004047824 */ /* 0x000fe400078e00ff */
[----:B------:R1:W-:Y:S04]  /*2fb0*/  ATOMS.OR RZ, [UR5+0x14], R3 ;  /* 0x00001403ffff798c */ /* 0x0003e8000b000005 */
[----:B------:R1:W-:Y:S04]  /*2fc0*/  ATOMS.OR RZ, [UR5+0x18], R0 ;  /* 0x00001800ffff798c */ /* 0x0003e8000b000005 */
[----:B------:R1:W-:Y:S01]  /*2fd0*/  STS [UR6+0x110], R4 ;  /* 0x00011004ff007988 */ /* 0x0003e20008000806 */
[----:B------:R-:W-:Y:S05]  /*2fe0*/  BRA `(.L_x_57) ;  /* 0x0000000000107947 */ /* 0x000fea0003800000 */
.L_x_56:
[----:B------:R-:W-:Y:S02]  /*2ff0*/  MOV R0, 0xffffffff ;  /* 0xffffffff00007802 */ /* 0x000fe40000000f00 */
[----:B------:R-:W-:-:S03]  /*3000*/  MOV R4, 0x3030 ;  /* 0x0000303000047802 */ /* 0x000fc60000000f00 */
[----:B------:R1:W-:Y:S04]  /*3010*/  STS [UR6+0x110], R0 ;  /* 0x00011000ff007988 */ /* 0x0003e80008000806 */
[----:B-1---5:R-:W-:Y:S05]  /*3020*/  CALL.REL.NOINC `($__internal_1_$__cuda_sm10x_tcgen05_guardrail_trap_phase_invalid_during_alloc) ;  /* 0x0000004000107944 */ /* 0x022fea0003c00000 */
.L_x_57:
[----:B------:R-:W-:Y:S05]  /*3030*/  WARPSYNC.ALL ;  /* 0x0000000000007948 */ /* 0x000fea0003800000 */
[----:B------:R-:W2:Y:S01]  /*3040*/  S2UR UR4, SR_CgaCtaId ;  /* 0x00000000000479c3 */ /* 0x000ea20000008800 */
[----:B------:R-:W-:Y:S01]  /*3050*/  UMOV UR26, 0x400 ;  /* 0x00000400001a7882 */ /* 0x000fe20000000000 */
[----:B------:R-:W-:-:S06]  /*3060*/  NOP ;  /* 0x0000000000007918 */ /* 0x000fcc0000000000 */
[----:B------:R-:W-:Y:S06]  /*3070*/  BAR.ARV 0x6, 0xa0 ;  /* 0x0182800000007b1d */ /* 0x000fec0000002000 */
[----:B------:R-:W3:Y:S01]  /*3080*/  LDCU UR5, c[0x0][0x38c] ;  /* 0x00007180ff0577ac */ /* 0x000ee20008000800 */
[----:B------:R-:W-:Y:S01]  /*3090*/  LOP3.LUT R2, R2, 0xffff, RZ, 0xc0, !PT ;  /* 0x0000ffff02027812 */ /* 0x000fe200078ec0ff */
[----:B------:R-:W-:Y:S01]  /*30a0*/  IMAD.MOV.U32 R11, RZ, RZ, 0x1 ;  /* 0x00000001ff0b7424 */ /* 0x000fe200078e00ff */
[----:B------:R-:W-:Y:S01]  /*30b0*/  CS2R R8, SRZ ;  /* 0x0000000000087805 */ /* 0x000fe2000001ff00 */
[----:B------:R-:W4:Y:S01]  /*30c0*/  LDCU UR7, c[0x0][0x38c] ;  /* 0x00007180ff0777ac */ /* 0x000f220008000800 */
[----:B------:R-:W-:Y:S01]  /*30d0*/  R2UR UR27, R2 ;  /* 0x00000000021b72ca */ /* 0x000fe200000e0000 */
[----:B------:R-:W-:Y:S01]  /*30e0*/  IMAD.MOV.U32 R10, RZ, RZ, RZ ;  /* 0x000000ffff0a7224 */ /* 0x000fe200078e00ff */
[----:B------:R-:W-:Y:S01]  /*30f0*/  UMOV UR30, URZ ;  /* 0x000000ff001e7c82 */ /* 0x000fe20008000000 */
[----:B------:R-:W-:Y:S01]  /*3100*/  UMOV UR24, URZ ;  /* 0x000000ff00187c82 */ /* 0x000fe20008000000 */
[----:B--2---:R-:W-:Y:S01]  /*3110*/  ULEA UR26, UR4, UR26, 0x18 ;  /* 0x0000001a041a7291 */ /* 0x004fe2000f8ec0ff */
[----:B------:R-:W-:Y:S01]  /*3120*/  UMOV UR38, 0x0 ;  /* 0x0000000000267882 */ /* 0x000fe20000000000 */
[----:B------:R-:W-:-:S02]  /*3130*/  UMOV UR39, 0x4100490 ;  /* 0x0410049000277882 */ /* 0x000fc40000000000 */
[----:B------:R-:W-:Y:S02]  /*3140*/  UIADD3 UR4, UPT, UPT, UR26, 0x2400, URZ ;  /* 0x000024001a047890 */ /* 0x000fe4000fffe0ff */
[----:B------:R-:W-:Y:S02]  /*3150*/  UIADD3 UR6, UPT, UPT, UR26, 0xa400, URZ ;  /* 0x0000a4001a067890 */ /* 0x000fe4000fffe0ff */
[----:B---3--:R-:W-:Y:S01]  /*3160*/  UIADD3 UR5, UPT, UPT, UR5, 0x7f, URZ ;  /* 0x0000007f05057890 */ /* 0x008fe2000fffe0ff */
[----:B-1----:R-:W1:Y:S01]  /*3170*/  LDS R0, [UR26+0x110] ;  /* 0x0001101aff007984 */ /* 0x002e620008000800 */
[----:B------:R-:W-:Y:S01]  /*3180*/  UMOV UR36, 0x0 ;  /* 0x0000000000247882 */ /* 0x000fe20000000000 */
[----:B------:R-:W-:Y:S01]  /*3190*/  UMOV UR37, 0x4100490 ;  /* 0x0410049000257882 */ /* 0x000fe20000000000 */
[----:B------:R-:W-:Y:S02]  /*31a0*/  USHF.R.S32.HI UR40, URZ, 0x1f, UR5 ;  /* 0x0000001fff287899 */ /* 0x000fe40008011405 */
[----:B----4-:R-:W-:-:S02]  /*31b0*/  UISETP.GE.AND UP4, UPT, UR7, 0x1, UPT ;  /* 0x000000010700788c */ /* 0x010fc4000bf86270 */
[----:B------:R-:W-:Y:S02]  /*31c0*/  ULEA.HI UR40, UR40, UR5, URZ, 0x7 ;  /* 0x0000000528287291 */ /* 0x000fe4000f8f38ff */
[----:B------:R-:W-:Y:S02]  /*31d0*/  USHF.R.U32.HI UR5, URZ, 0x4, UR4 ;  /* 0x00000004ff057899 */ /* 0x000fe40008011604 */
[----:B------:R-:W-:Y:S02]  /*31e0*/  USHF.R.S32.HI UR40, URZ, 0x7, UR40 ;  /* 0x00000007ff287899 */ /* 0x000fe40008011428 */
[----:B------:R-:W-:Y:S02]  /*31f0*/  USHF.R.U32.HI UR4, URZ, 0x4, UR6 ;  /* 0x00000004ff047899 */ /* 0x000fe40008011606 */
[----:B------:R-:W-:Y:S02]  /*3200*/  UISETP.LT.AND UP0, UPT, UR40, 0x1, UPT ;  /* 0x000000012800788c */ /* 0x000fe4000bf01270 */
[----:B------:R-:W-:-:S02]  /*3210*/  ULOP3.LUT UR5, UR5, 0x3fff, URZ, 0xc0, !UPT ;  /* 0x00003fff05057892 */ /* 0x000fc4000f8ec0ff */
[----:B------:R-:W-:Y:S02]  /*3220*/  ULOP3.LUT UR4, UR4, 0x3fff, URZ, 0xc0, !UPT ;  /* 0x00003fff04047892 */ /* 0x000fe4000f8ec0ff */
[----:B------:R-:W-:Y:S02]  /*3230*/  USEL UR41, UR40, 0x1, !UP0 ;  /* 0x0000000128297887 */ /* 0x000fe4000c000000 */
[----:B------:R-:W-:Y:S02]  /*3240*/  ULOP3.LUT UR28, UR5, 0x10000, URZ, 0xfc, !UPT ;  /* 0x00010000051c7892 */ /* 0x000fe4000f8efcff */
[----:B------:R-:W-:Y:S02]  /*3250*/  ULOP3.LUT UR29, UR4, 0x10000, URZ, 0xfc, !UPT ;  /* 0x00010000041d7892 */ /* 0x000fe4000f8efcff */
[----:B------:R-:W-:Y:S01]  /*3260*/  UIADD3 UR41, UPT, UPT, -UR41, URZ, URZ ;  /* 0x000000ff29297290 */ /* 0x000fe2000fffe1ff */
[----:B------:R-:W-:Y:S01]  /*3270*/  UMOV UR34, 0x0 ;  /* 0x0000000000227882 */ /* 0x000fe20000000000 */
[----:B------:R-:W-:Y:S01]  /*3280*/  UMOV UR35, 0x4100490 ;  /* 0x0410049000237882 */ /* 0x000fe20000000000 */
[----:B------:R-:W-:Y:S01]  /*3290*/  UMOV UR32, 0x0 ;  /* 0x0000000000207882 */ /* 0x000fe20000000000 */
[----:B------:R-:W-:Y:S01]  /*32a0*/  UMOV UR33, 0x4100490 ;  /* 0x0410049000217882 */ /* 0x000fe20000000000 */
[----:B-1----:R-:W-:-:S15]  /*32b0*/  R2UR UR42, R0 ;  /* 0x00000000002a72ca */ /* 0x002fde00000e0000 */
.L_x_66:
[----:B------:R-:W-:Y:S02]  /*32c0*/  LEA R0, R10, UR26, 0x3 ;  /* 0x0000001a0a007c11 */ /* 0x000fe4000f8e18ff */
[----:B------:R-:W-:Y:S02]  /*32d0*/  SHF.L.U32 R2, R9, 0x1f, RZ ;  /* 0x0000001f09027819 */ /* 0x000fe400000006ff */
[----:B------:R-:W-:Y:S01]  /*32e0*/  PLOP3.LUT P0, PT, PT, PT, UP4, 0x80, 0x8 ;  /* 0x000000000008781c */ /* 0x000fe20003f0f048 */
[----:B------:R-:W-:Y:S01]  /*32f0*/  VIADD R3, R0, 0x70 ;  /* 0x0000007000037836 */ /* 0x000fe20000000000 */
[----:B-1----:R-:W1:Y:S02]  /*3300*/  SYNCS.PHASECHK.TRANS64.TRYWAIT P1, [R0+URZ+0x60], R2 ;  /* 0x00006002000075a7 */ /* 0x002e6400080211ff */
[----:B-1-3--:R-:W-:Y:S09]  /*3310*/  @!P1 BRA `(.L_x_60) ;  /* 0x0000003800209947 */ /* 0x00aff20003800000 */
.L_x_117:
[----:B------:R-:W-:Y:S01]  /*3320*/  LEA R4, R10, UR26, 0x4 ;  /* 0x0000001a0a047c11 */ /* 0x000fe2000f8e20ff */
[----:B------:R-:W-:Y:S01]  /*3330*/  @UP4 ULEA UR4, UR24, UR26, 0x3 ;  /* 0x0000001a18044291 */ /* 0x000fe2000f8e18ff */
[----:B------:R-:W-:Y:S01]  /*3340*/  PLOP3.LUT P2, PT, PT, PT, PT, 0x80, 0x8 ;  /* 0x000000000008781c */ /* 0x000fe20003f4f070 */
[----:B------:R-:W-:Y:S01]  /*3350*/  ULEA UR31, UR30, UR26, 0x3 ;  /* 0x0000001a1e1f7291 */ /* 0x000fe2000f8e18ff */
[----:B------:R-:W-:Y:S02]  /*3360*/  PRMT R3, RZ, 0x654, R3 ;  /* 0x00000654ff037816 */ /* 0x000fe40000000003 */
[----:B------:R-:W2:Y:S01]  /*3370*/  LDS.128 R4, [R4+0xf0] ;  /* 0x0000f00004047984 */ /* 0x000ea20000000c00 */
[----:B-1----:R-:W-:Y:S02]  /*3380*/  @P0 SHF.L.U32 R2, R8, 0x1f, RZ ;  /* 0x0000001f08020819 */ /* 0x002fe400000006ff */
[----:B------:R-:W-:Y:S01]  /*3390*/  SHF.L.U32 R0, R11, 0x1f, RZ ;  /* 0x0000001f0b007819 */ /* 0x000fe200000006ff */
[----:B------:R-:W-:Y:S01]  /*33a0*/  @!PT LDS RZ, [RZ] ;  /* 0x00000000fffff984 */ /* 0x000fe20000000800 */
[----:B------:R-:W-:Y:S01]  /*33b0*/  @!PT LDS RZ, [RZ] ;  /* 0x00000000fffff984 */ /* 0x000fe20000000800 */
[----:B------:R-:W-:Y:S01]  /*33c0*/  @!PT LDS RZ, [RZ] ;  /* 0x00000000fffff984 */ /* 0x000fe20000000800 */
[----:B------:R-:W-:Y:S01]  /*33d0*/  @!PT LDS RZ, [RZ] ;  /* 0x00000000fffff984 */ /* 0x000fe20000000800 */
[----:B------:R1:W-:Y:S06]  /*33e0*/  MEMBAR.ALL.CTA ;  /* 0x0000000000007992 */ /* 0x0003ec0000008000 */
[----:B-1----:R-:W1:Y:S02]  /*33f0*/  FENCE.VIEW.ASYNC.S ;  /* 0x00000000000073c6 */ /* 0x002e640000000000 */
[----:B-1----:R1:W-:Y:S01]  /*3400*/  SYNCS.ARRIVE.TRANS64.RED.A1T0 RZ, [R3+URZ], RZ ;  /* 0x000000ff03ff79a7 */ /* 0x0023e200081004ff */
[----:B------:R1:W3:Y:S01]  /*3410*/  @P0 SYNCS.PHASECHK.TRANS64.TRYWAIT P2, [UR4], R2 ;  /* 0x00000002ff0005a7 */ /* 0x0002e20008041104 */
[----:B------:R-:W-:Y:S01]  /*3420*/  ULEA.HI UR4, UR30, UR30, URZ, 0x1 ;  /* 0x0000001e1e047291 */ /* 0x000fe2000f8f08ff */
[----:B--2---:R-:W-:-:S03]  /*3430*/  LOP3.LUT P1, RZ, R6, 0x1, RZ, 0xc0, !PT ;  /* 0x0000000106ff7812 */ /* 0x004fc6000782c0ff */
[----:B------:R-:W-:Y:S02]  /*3440*/  USHF.L.U32 UR11, UR4, 0x5, URZ ;  /* 0x00000005040b7899 */ /* 0x000fe400080006ff */
[----:B------:R-:W-:Y:S02]  /*3450*/  ULOP3.LUT UR4, UR4, 0xffe, URZ, 0xc0, !UPT ;  /* 0x00000ffe04047892 */ /* 0x000fe4000f8ec0ff */
[----:B------:R-:W-:Y:S02]  /*3460*/  ULOP3.LUT UR11, UR11, 0xffffffc0, URZ, 0xc0, !UPT ;  /* 0xffffffc00b0b7892 */ /* 0x000fe4000f8ec0ff */
[----:B------:R-:W-:Y:S02]  /*3470*/  UIADD3 UR4, UPT, UPT, -UR4, UR30, URZ ;  /* 0x0000001e04047290 */ /* 0x000fe4000fffe1ff */
[----:B------:R-:W-:Y:S01]  /*3480*/  UIADD3 UR11, UPT, UPT, UR42, UR11, URZ ;  /* 0x0000000b2a0b7290 */ /* 0x000fe2000fffe0ff */
[----:B------:R-:W2:Y:S03]  /*3490*/  SYNCS.PHASECHK.TRANS64.TRYWAIT P0, [UR31+0xa0], R0 ;  /* 0x0000a000ff0075a7 */ /* 0x000ea6000800111f */
[----:B------:R-:W-:Y:S01]  /*34a0*/  ULEA UR11, UR4, UR11, 0x14 ;  /* 0x0000000b040b7291 */ /* 0x000fe2000f8ea0ff */
[----:B-123--:R-:W-:Y:S11]  /*34b0*/  @!P0 BRA `(.L_x_61) ;  /* 0x0000003400cc8947 */ /* 0x00eff60003800000 */
.L_x_119:
[----:B------:R-:W-:Y:S01]  /*34c0*/  IADD3 R10, PT, PT, R10, 0x1, RZ ;  /* 0x000000010a0a7810 */ /* 0x000fe20007ffe0ff */
[----:B------:R-:W-:Y:S06]  /*34d0*/  BRA.U !UP4, `(.L_x_62) ;  /* 0x000000010cc07547 */ /* 0x000fec000b800000 */
[----:B------:R-:W-:Y:S01]  /*34e0*/  UPLOP3.LUT UP2, UPT, UPT, UPT, UPT, 0x40, 0x4 ;  /* 0x000000000004789c */ /* 0x000fe20003f4e870 */
[----:B------:R-:W-:Y:S01]  /*34f0*/  UMOV UR23, UR41 ;  /* 0x0000002900177c82 */ /* 0x000fe20008000000 */
[----:B------:R-:W-:Y:S01]  /*3500*/  UMOV UR22, UR40 ;  /* 0x0000002800167c82 */ /* 0x000fe20008000000 */
[----:B------:R-:W-:-:S08]  /*3510*/  UMOV UR10, UR24 ;  /* 0x00000018000a7c82 */ /* 0x000fd00008000000 */
.L_x_65:
[----:B------:R-:W-:Y:S02]  /*3520*/  UIADD3 UR23, UPT, UPT, UR23, 0x1, URZ ;  /* 0x0000000117177890 */ /* 0x000fe4000fffe0ff */
[----:B--2---:R-:W-:Y:S02]  /*3530*/  ULEA UR5, UR10, UR26, 0x3 ;  /* 0x0000001a0a057291 */ /* 0x004fe4000f8e18ff */
[----:B------:R-:W-:Y:S01]  /*3540*/  UISETP.NE.AND UP3, UPT, UR23, URZ, UPT ;  /* 0x000000ff1700728c */ /* 0x000fe2000bf65270 */
[----:B---3--:R-:W-:Y:S10]  /*3550*/  @P2 BRA `(.L_x_63) ;  /* 0x00000000000c2947 */ /* 0x008ff40003800000 */
[----:B-1----:R-:W-:Y:S04]  /*3560*/  SHF.L.U32 R2, R8, 0x1f, RZ ;  /* 0x0000001f08027819 */ /* 0x002fe800000006ff */
[----:B------:R-:W1:Y:S02]  /*3570*/  SYNCS.PHASECHK.TRANS64.TRYWAIT P0, [UR5], R2 ;  /* 0x00000002ff0075a7 */ /* 0x000e640008001105 */
[----:B-1----:R-:W-:Y:S05]  /*3580*/  @!P0 BRA `(.L_x_64) ;  /* 0x0000003400b08947 */ /* 0x002fea0003800000 */
.L_x_63:
[----:B------:R-:W-:Y:S01]  /*3590*/  UISETP.NE.AND UP0, UPT, UR22, 0x1, UPT ;  /* 0x000000011600788c */ /* 0x000fe2000bf05270 */
[----:B------:R-:W-:Y:S01]  /*35a0*/  PLOP3.LUT P2, PT, PT, PT, PT, 0x80, 0x8 ;  /* 0x000000000008781c */ /* 0x000fe20003f4f070 */
[----:B------:R-:W-:Y:S02]  /*35b0*/  UIADD3 UR4, UPT, UPT, UR10, 0x1, URZ ;  /* 0x000000010a047890 */ /* 0x000fe4000fffe0ff */
[----:B------:R-:W-:Y:S02]  /*35c0*/  UIADD3 UR25, UPT, UPT, UR5, 0x20, URZ ;  /* 0x0000002005197890 */ /* 0x000fe4000fffe0ff */
[----:B------:R-:W-:Y:S01]  /*35d0*/  UISETP.NE.AND UP1, UPT, UR4, 0x4, UPT ;  /* 0x000000040400788c */ /* 0x000fe2000bf25270 */
[----:B------:R-:W-:Y:S01]  /*35e0*/  PLOP3.LUT P0, PT, PT, PT, UP0, 0x80, 0x8 ;  /* 0x000000000008781c */ /* 0x000fe20003f0f008 */
[----:B------:R-:W-:Y:S02]  /*35f0*/  UIADD3 UR22, UPT, UPT, UR22, -0x1, URZ ;  /* 0xffffffff16167890 */ /* 0x000fe4000fffe0ff */
[----:B------:R-:W-:Y:S02]  /*3600*/  USEL UR6, URZ, 0x1, UP1 ;  /* 0x00000001ff067887 */ /* 0x000fe40008800000 */
[----:B------:R-:W-:Y:S01]  /*3610*/  USEL UR24, UR4, URZ, UP1 ;  /* 0x000000ff04187287 */ /* 0x000fe20008800000 */
[----:B------:R-:W-:Y:S01]  /*3620*/  UMOV UR7, 0x40004040 ;  /* 0x4000404000077882 */ /* 0x000fe20000000000 */
[----:B------:R-:W-:Y:S02]  /*3630*/  UMOV UR5, 0x40004040 ;  /* 0x4000404000057882 */ /* 0x000fe40000000000 */
[----:B------:R-:W-:Y:S01]  /*3640*/  @UP0 ULEA UR4, UR24, UR26, 0x3 ;  /* 0x0000001a18040291 */ /* 0x000fe2000f8e18ff */
[----:B------:R-:W-:Y:S01]  /*3650*/  LOP3.LUT R8, R8, UR6, RZ, 0x3c, !PT ;  /* 0x0000000608087c12 */ /* 0x000fe2000f8e3cff */
[----:B------:R-:W-:Y:S01]  /*3660*/  ULEA UR6, UR10, UR29, 0x9 ;  /* 0x0000001d0a067291 */ /* 0x000fe2000f8e48ff */
[----:B------:R-:W-:Y:S02]  /*3670*/  UMOV UR21, 0x40004040 ;  /* 0x4000404000157882 */ /* 0x000fe40000000000 */
[----:B-1----:R-:W-:Y:S01]  /*3680*/  @P0 SHF.L.U32 R0, R8, 0x1f, RZ ;  /* 0x0000001f08000819 */ /* 0x002fe200000006ff */
[----:B------:R-:W-:Y:S02]  /*3690*/  UIADD3 UR20, UPT, UPT, UR6, 0x2, URZ ;  /* 0x0000000206147890 */ /* 0x000fe4000fffe0ff */
[----:B------:R-:W-:Y:S01]  /*36a0*/  UIADD3 UR16, UPT, UPT, UR6, 0x4, URZ ;  /* 0x0000000406107890 */ /* 0x000fe2000fffe0ff */
[----:B------:R2:W3:Y:S01]  /*36b0*/  @P0 SYNCS.PHASECHK.TRANS64.TRYWAIT P2, [UR4], R0 ;  /* 0x00000000ff0005a7 */ /* 0x0004e20008041104 */
[----:B------:R-:W-:Y:S02]  /*36c0*/  ULEA UR4, UR10, UR28, 0x9 ;  /* 0x0000001c0a047291 */ /* 0x000fe4000f8e48ff */
[----:B------:R-:W-:Y:S02]  /*36d0*/  UIADD3 UR12, UPT, UPT, UR6, 0x6, URZ ;  /* 0x00000006060c7890 */ /* 0x000fe4000fffe0ff */
[----:B------:R-:W-:Y:S02]  /*36e0*/  UIADD3 UR18, UPT, UPT, UR4, 0x2, URZ ;  /* 0x0000000204127890 */ /* 0x000fe4000fffe0ff */
[----:B------:R-:W-:Y:S02]  /*36f0*/  UIADD3 UR14, UPT, UPT, UR4, 0x4, URZ ;  /* 0x00000004040e7890 */ /* 0x000fe4000fffe0ff */
[----:B------:R-:W-:Y:S01]  /*3700*/  UIADD3 UR8, UPT, UPT, UR4, 0x6, URZ ;  /* 0x0000000604087890 */ /* 0x000fe2000fffe0ff */
[----:B------:R2:W-:Y:S01]  /*3710*/  UTCQMMA gdesc[UR4], gdesc[UR6], tmem[UR11], tmem[UR38], idesc[UR39], UP2 ;  /* 0x00ff2606040075ea */ /* 0x0005e2000900030b */
[----:B------:R-:W-:Y:S01]  /*3720*/  UPLOP3.LUT UP2, UPT, UPT, UPT, UPT, 0x80, 0x8 ;  /* 0x000000000008789c */ /* 0x000fe20003f4f070 */
[----:B------:R-:W-:Y:S01]  /*3730*/  UMOV UR19, 0x40004040 ;  /* 0x4000404000137882 */ /* 0x000fe20000000000 */
[----:B------:R-:W-:Y:S01]  /*3740*/  UMOV UR17, 0x40004040 ;  /* 0x4000404000117882 */ /* 0x000fe20000000000 */
[----:B------:R2:W-:Y:S01]  /*3750*/  UTCQMMA gdesc[UR18], gdesc[UR20], tmem[UR11], tmem[UR36], idesc[UR37], UPT ;  /* 0x00ff2414120075ea */ /* 0x0005e2000b80030b */
[----:B------:R-:W-:Y:S01]  /*3760*/  UMOV UR15, 0x40004040 ;  /* 0x40004040000f7882 */ /* 0x000fe20000000000 */
[----:B------:R-:W-:Y:S01]  /*3770*/  UMOV UR13, 0x40004040 ;  /* 0x40004040000d7882 */ /* 0x000fe20000000000 */
[----:B------:R-:W-:Y:S01]  /*3780*/  UMOV UR9, 0x40004040 ;  /* 0x4000404000097882 */ /* 0x000fe20000000000 */
[----:B------:R2:W-:Y:S01]  /*3790*/  UTCQMMA gdesc[UR14], gdesc[UR16], tmem[UR11], tmem[UR34], idesc[UR35], UPT ;  /* 0x00ff22100e0075ea */ /* 0x0005e2000b80030b */
[----:B------:R2:W-:Y:S01]  /*37a0*/  UTCQMMA gdesc[UR8], gdesc[UR12], tmem[UR11], tmem[UR32], idesc[UR33], UPT ;  /* 0x00ff200c080075ea */ /* 0x0005e2000b80030b */
[----:B------:R2:W-:Y:S01]  /*37b0*/  UTCBAR.MULTICAST [UR25], URZ, UR27 ;  /* 0x000000ff190073e9 */ /* 0x0005e2000800081b */
[----:B------:R-:W-:Y:S01]  /*37c0*/  UMOV UR10, UR24 ;  /* 0x00000018000a7c82 */ /* 0x000fe20008000000 */
[----:B------:R-:W-:Y:S05]  /*37d0*/  BRA.U UP3, `(.L_x_65) ;  /* 0xfffffffd03507547 */ /* 0x000fea000b83ffff */
.L_x_62:
[----:B--2---:R-:W-:Y:S01]  /*37e0*/  UIADD3 UR4, UPT, UPT, UR30, 0x1, URZ ;  /* 0x000000011e047890 */ /* 0x004fe2000fffe0ff */
[C---:B------:R-:W-:Y:S01]  /*37f0*/  ISETP.NE.AND P0, PT, R10.reuse, 0x2, PT ;  /* 0x000000020a00780c */ /* 0x040fe20003f05270 */
[----:B------:R-:W-:Y:S02]  /*3800*/  UIADD3 UR5, UPT, UPT, UR31, 0x80, URZ ;  /* 0x000000801f057890 */ /* 0x000fe4000fffe0ff */
[----:B------:R-:W-:Y:S01]  /*3810*/  UISETP.NE.AND UP0, UPT, UR4, 0x4, UPT ;  /* 0x000000040400788c */ /* 0x000fe2000bf05270 */
[----:B-1----:R-:W-:Y:S02]  /*3820*/  SEL R0, RZ, 0x1, P0 ;  /* 0x00000001ff007807 */ /* 0x002fe40000000000 */
[----:B------:R-:W-:Y:S01]  /*3830*/  SEL R10, R10, RZ, P0 ;  /* 0x000000ff0a0a7207 */ /* 0x000fe20000000000 */
[----:B------:R-:W-:Y:S01]  /*3840*/  USEL UR6, URZ, 0x1, UP0 ;  /* 0x00000001ff067887 */ /* 0x000fe20008000000 */
[----:B------:R-:W-:Y:S01]  /*3850*/  LOP3.LUT R9, R9, R0, RZ, 0x3c, !PT ;  /* 0x0000000009097212 */ /* 0x000fe200078e3cff */
[----:B------:R-:W-:Y:S01]  /*3860*/  USEL UR30, UR4, URZ, UP0 ;  /* 0x000000ff041e7287 */ /* 0x000fe20008000000 */
[----:B------:R1:W-:Y:S03]  /*3870*/  UTCBAR [UR5], URZ ;  /* 0x000000ff050073e9 */ /* 0x0003e600080000ff */
[----:B------:R-:W-:Y:S01]  /*3880*/  LOP3.LUT R11, R11, UR6, RZ, 0x3c, !PT ;  /* 0x000000060b0b7c12 */ /* 0x000fe2000f8e3cff */
[----:B------:R-:W-:Y:S07]  /*3890*/  @P1 BRA `(.L_x_66) ;  /* 0xfffffff800881947 */ /* 0x000fee000383ffff */
[----:B------:R-:W2:Y:S01]  /*38a0*/  S2UR UR8, SR_CgaCtaId ;  /* 0x00000000000879c3 */ /* 0x000ea20000008800 */
[----:B------:R-:W-:Y:S01]  /*38b0*/  ELECT P0, URZ, PT ;  /* 0x0000000000ff782f */ /* 0x000fe20003800000 */
[----:B------:R-:W-:Y:S01]  /*38c0*/  IMAD.MOV.U32 R0, RZ, RZ, 0x1 ;  /* 0x00000001ff007424 */ /* 0x000fe200078e00ff */
[----:B------:R-:W-:Y:S01]  /*38d0*/  UIADD3 UR26, UPT, UPT, UR26, 0xa0, URZ ;  /* 0x000000a01a1a7890 */ /* 0x000fe2000fffe0ff */
[----:B------:R-:W-:Y:S01]  /*38e0*/  SHF.L.U32 R2, R11, 0x1f, RZ ;  /* 0x0000001f0b027819 */ /* 0x000fe200000006ff */
[----:B------:R-:W-:-:S03]  /*38f0*/  UMOV UR4, 0x40 ;  /* 0x0000004000047882 */ /* 0x000fc60000000000 */
[----:B------:R-:W-:Y:S01]  /*3900*/  UVIRTCOUNT.DEALLOC.SMPOOL 0x80 ;  /* 0x000000800000784c */ /* 0x000fe20000000000 */
[----:B--2---:R-:W-:Y:S02]  /*3910*/  ULEA UR8, UR8, UR4, 0x18 ;  /* 0x0000000408087291 */ /* 0x004fe4000f8ec0ff */
[----:B------:R-:W-:-:S07]  /*3920*/  ULEA UR4, UR30, UR26, 0x3 ;  /* 0x0000001a1e047291 */ /* 0x000fce000f8e18ff */
[----:B------:R2:W-:Y:S02]  /*3930*/  @P0 STS.U8 [UR8+0x1c], R0 ;  /* 0x00001c00ff000988 */ /* 0x0005e40008000008 */
[----:B------:R-:W4:Y:S02]  /*3940*/  SYNCS.PHASECHK.TRANS64.TRYWAIT P0, [UR4], R2 ;  /* 0x00000002ff0075a7 */ /* 0x000f240008001104 */
[----:B--2-4-:R-:W-:Y:S05]  /*3950*/  @!P0 BRA `(.L_x_67) ;  /* 0x0000003000d48947 */ /* 0x014fea0003800000 */
.L_x_122:
[----:B------:R-:W-:-:S04]  /*3960*/  UIADD3 UR4, UPT, UPT, UR30, 0x1, URZ ;  /* 0x000000011e047890 */ /* 0x000fc8000fffe0ff */
[----:B------:R-:W-:-:S04]  /*3970*/  UISETP.NE.AND UP0, UPT, UR4, 0x4, UPT ;  /* 0x000000040400788c */ /* 0x000fc8000bf05270 */
[----:B------:R-:W-:Y:S02]  /*3980*/  USEL UR6, URZ, 0x1, UP0 ;  /* 0x00000001ff067887 */ /* 0x000fe40008000000 */
[----:B------:R-:W-:-:S04]  /*3990*/  USEL UR4, UR4, URZ, UP0 ;  /* 0x000000ff04047287 */ /* 0x000fc80008000000 */
[----:B-1----:R-:W-:Y:S01]  /*39a0*/  ULEA UR5, UR4, UR26, 0x3 ;  /* 0x0000001a04057291 */ /* 0x002fe2000f8e18ff */
[----:B--2---:R-:W-:-:S04]  /*39b0*/  LOP3.LUT R2, R11, UR6, RZ, 0x3c, !PT ;  /* 0x000000060b027c12 */ /* 0x004fc8000f8e3cff */
[----:B------:R-:W-:-:S04]  /*39c0*/  SHF.L.U32 R3, R2, 0x1f, RZ ;  /* 0x0000001f02037819 */ /* 0x000fc800000006ff */
[----:B------:R-:W1:Y:S02]  /*39d0*/  SYNCS.PHASECHK.TRANS64.TRYWAIT P0, [UR5], R3 ;  /* 0x00000003ff0075a7 */ /* 0x000e640008001105 */
[----:B-1----:R-:W-:Y:S05]  /*39e0*/  @!P0 BRA `(.L_x_68) ;  /* 0x0000003000c88947 */ /* 0x002fea0003800000 */
.L_x_124:
        /* <DEDUP_REMOVED lines=9> */
.L_x_126:
[----:B------:R-:W-:-:S04]  /*3a80*/  UIADD3 UR4, UPT, UPT, UR4, 0x1, URZ ;  /* 0x0000000104047890 */ /* 0x000fc8000fffe0ff */
[----:B------:R-:W-:-:S04]  /*3a90*/  UISETP.NE.AND UP0, UPT, UR4, 0x4, UPT ;  /* 0x000000040400788c */ /* 0x000fc8000bf05270 */
[----:B------:R-:W-:Y:S02]  /*3aa0*/  USEL UR5, URZ, 0x1, UP0 ;  /* 0x00000001ff057887 */ /* 0x000fe40008000000 */
[----:B------:R-:W-:-:S04]  /*3ab0*/  USEL UR4, UR4, URZ, UP0 ;  /* 0x000000ff04047287 */ /* 0x000fc80008000000 */
[----:B------:R-:W-:Y:S01]  /*3ac0*/  ULEA UR4, UR4, UR26, 0x3 ;  /* 0x0000001a04047291 */ /* 0x000fe2000f8e18ff */
[----:B------:R-:W-:-:S04]  /*3ad0*/  LOP3.LUT R2, R2, UR5, RZ, 0x3c, !PT ;  /* 0x0000000502027c12 */ /* 0x000fc8000f8e3cff */
[----:B------:R-:W-:-:S04]  /*3ae0*/  SHF.L.U32 R2, R2, 0x1f, RZ ;  /* 0x0000001f02027819 */ /* 0x000fc800000006ff */
[----:B------:R-:W2:Y:S02]  /*3af0*/  SYNCS.PHASECHK.TRANS64.TRYWAIT P0, [UR4], R2 ;  /* 0x00000002ff0075a7 */ /* 0x000ea40008001104 */
[----:B--2---:R-:W-:Y:S05]  /*3b00*/  @!P0 BRA `(.L_x_70) ;  /* 0x0000003000b08947 */ /* 0x004fea0003800000 */
.L_x_128:
[----:B------:R-:W-:Y:S01]  /*3b10*/  NOP ;  /* 0x0000000000007918 */ /* 0x000fe20000000000 */
[----:B-1----:R-:W1:Y:S01]  /*3b20*/  LDS R0, [UR8+0x14] ;  /* 0x00001408ff007984 */ /* 0x002e620008000800 */
[----:B------:R-:W-:Y:S01]  /*3b30*/  ULOP3.LUT UR4, UR42, 0xffff, URZ, 0xc0, !UPT ;  /* 0x0000ffff2a047892 */ /* 0x000fe2000f8ec0ff */
[----:B------:R-:W-:Y:S01]  /*3b40*/  UMOV UR5, 0xffff ;  /* 0x0000ffff00057882 */ /* 0x000fe20000000000 */
[----:B------:R-:W-:Y:S02]  /*3b50*/  UMOV UR6, 0x1 ;  /* 0x0000000100067882 */ /* 0x000fe40000000000 */
[----:B------:R-:W-:-:S04]  /*3b60*/  USHF.R.U32.HI UR4, URZ, 0x5, UR4 ;  /* 0x00000005ff047899 */ /* 0x000fc80008011604 */
[----:B------:R-:W-:Y:S02]  /*3b70*/  USHF.L.U32 UR5, UR5, UR4, URZ ;  /* 0x0000000405057299 */ /* 0x000fe400080006ff */
[----:B------:R-:W-:-:S04]  /*3b80*/  USHF.L.U32 UR4, UR6, UR4, URZ ;  /* 0x0000000406047299 */ /* 0x000fc800080006ff */
[----:B-1----:R-:W-:-:S04]  /*3b90*/  LOP3.LUT R0, R0, UR5, RZ, 0xc0, !PT ;  /* 0x0000000500007c12 */ /* 0x002fc8000f8ec0ff */
[----:B------:R-:W-:-:S13]  /*3ba0*/  ISETP.NE.AND P0, PT, R0, UR5, PT ;  /* 0x0000000500007c0c */ /* 0x000fda000bf05270 */
[----:B------:R-:W-:Y:S05]  /*3bb0*/  @P0 BRA `(.L_x_71) ;  /* 0x0000000000580947 */ /* 0x000fea0003800000 */
[----:B------:R-:W1:Y:S02]  /*3bc0*/  LDS R0, [UR8+0x18] ;  /* 0x00001808ff007984 */ /* 0x000e640008000800 */
[----:B-1----:R-:W-:-:S04]  /*3bd0*/  LOP3.LUT R0, R0, UR4, RZ, 0xc0, !PT ;  /* 0x0000000400007c12 */ /* 0x002fc8000f8ec0ff */
[----:B------:R-:W-:-:S13]  /*3be0*/  ISETP.NE.AND P0, PT, R0, UR4, PT ;  /* 0x0000000400007c0c */ /* 0x000fda000bf05270 */
[----:B------:R-:W-:Y:S05]  /*3bf0*/  @P0 BRA `(.L_x_72) ;  /* 0x00000000003c0947 */ /* 0x000fea0003800000 */
[----:B------:R-:W1:Y:S01]  /*3c00*/  S2R R2, SR_LANEID ;  /* 0x0000000000027919 */ /* 0x000e620000000000 */
[----:B------:R-:W-:-:S06]  /*3c10*/  ULOP3.LUT UR5, URZ, UR5, URZ, 0x33, !UPT ;  /* 0x00000005ff057292 */ /* 0x000fcc000f8e33ff */
[----:B------:R-:W-:-:S04]  /*3c20*/  IMAD.U32 R0, RZ, RZ, UR5 ;  /* 0x00000005ff007e24 */ /* 0x000fc8000f8e00ff */
[----:B------:R2:W4:Y:S02]  /*3c30*/  REDUX UR7, R0 ;  /* 0x00000000000773c4 */ /* 0x0005240000000000 */
[----:B------:R1:W-:Y:S01]  /*3c40*/  UTCATOMSWS.AND URZ, UR5 ;  /* 0x0000000500ff79e3 */ /* 0x0003e20008000000 */
[----:B--2---:R-:W-:Y:S01]  /*3c50*/  LOP3.LUT R0, RZ, UR4, RZ, 0x33, !PT ;  /* 0x00000004ff007c12 */ /* 0x004fe2000f8e33ff */
[----:B------:R-:W-:Y:S02]  /*3c60*/  VOTEU.ANY UR4, UPT, PT ;  /* 0x0000000000047886 */ /* 0x000fe400038e0100 */
[----:B------:R-:W-:Y:S02]  /*3c70*/  UFLO.U32 UR4, UR4 ;  /* 0x00000004000472bd */ /* 0x000fe400080e0000 */
[----:B------:R-:W2:Y:S04]  /*3c80*/  REDUX UR6, R0 ;  /* 0x00000000000673c4 */ /* 0x000ea80000000000 */
[----:B-1----:R-:W-:-:S02]  /*3c90*/  ISETP.EQ.U32.AND P0, PT, R2, UR4, PT ;  /* 0x0000000402007c0c */ /* 0x002fc4000bf02070 */
[----:B----4-:R-:W-:-:S11]  /*3ca0*/  MOV R2, UR7 ;  /* 0x0000000700027c02 */ /* 0x010fd60008000f00 */
[----:B------:R1:W-:Y:S01]  /*3cb0*/  @P0 ATOMS.AND RZ, [UR8+0x14], R2 ;  /* 0x00001402ffff098c */ /* 0x0003e2000a800008 */
[----:B--2---:R-:W-:-:S05]  /*3cc0*/  IMAD.U32 R0, RZ, RZ, UR6 ;  /* 0x00000006ff007e24 */ /* 0x004fca000f8e00ff */
[----:B------:R1:W-:Y:S01]  /*3cd0*/  @P0 ATOMS.AND RZ, [UR8+0x18], R0 ;  /* 0x00001800ffff098c */ /* 0x0003e2000a800008 */
[----:B------:R-:W-:Y:S05]  /*3ce0*/  BRA `(.L_x_73) ;  /* 0x0000000000147947 */ /* 0x000fea0003800000 */
.L_x_72:
[----:B------:R-:W-:Y:S02]  /*3cf0*/  MOV R2, 0x3d10 ;  /* 0x00003d1000027802 */ /* 0x000fe40000000f00 */
[----:B---3-5:R-:W-:Y:S05]  /*3d00*/  CALL.REL.NOINC `($__internal_0_$__cuda_sm10x_tcgen05_guardrail_trap_col_being_dealloced_not_returned_by_alloc) ;  /* 0x0000003000cc7944 */ /* 0x028fea0003c00000 */
[----:B------:R-:W-:Y:S05]  /*3d10*/  BRA `(.L_x_73) ;  /* 0x0000000000087947 */ /* 0x000fea0003800000 */
.L_x_71:
[----:B------:R-:W-:Y:S02]  /*3d20*/  MOV R2, 0x3d40 ;  /* 0x00003d4000027802 */ /* 0x000fe40000000f00 */
[----:B---3-5:R-:W-:Y:S05]  /*3d30*/  CALL.REL.NOINC `($__internal_2_$__cuda_sm10x_tcgen05_guardrail_trap_unallocated_columns_being_dealloced) ;  /* 0x0000003000d87944 */ /* 0x028fea0003c00000 */
.L_x_73:
[----:B------:R-:W-:Y:S01]  /*3d40*/  NOP ;  /* 0x0000000000007918 */ /* 0x000fe20000000000 */
[----:B------:R-:W-:Y:S05]  /*3d50*/  EXIT ;  /* 0x000000000000794d */ /* 0x000fea0003800000 */
.L_x_55:
[----:B------:R-:W-:-:S09]  /*3d60*/  UISETP.NE.OR UP0, UPT, UR22, 0x3, !UP3 ;  /* 0x000000031600788c */ /* 0x000fd2000df05670 */
[----:B------:R-:W-:Y:S05]  /*3d70*/  BRA.U UP0, `(.L_x_74) ;  /* 0x0000000d00087547 */ /* 0x000fea000b800000 */
[----:B------:R-:W1:Y:S01]  /*3d80*/  LDCU UR26, c[0x0][0x370] ;  /* 0x00006e00ff1a77ac */ /* 0x000e620008000800 */
[----:B------:R-:W2:Y:S01]  /*3d90*/  LDC.64 R16, c[0x0][0x348] ;  /* 0x0000d200ff107b82 */ /* 0x000ea20000000a00 */
[----:B------:R-:W-:Y:S02]  /*3da0*/  HFMA2 R13, -RZ, RZ, 0, 0 ;  /* 0x00000000ff0d7431 */ /* 0x000fe400000001ff */
[----:B------:R-:W-:Y:S01]  /*3db0*/  IMAD.MOV.U32 R15, RZ, RZ, 0x1 ;  /* 0x00000001ff0f7424 */ /* 0x000fe200078e00ff */
[----:B------:R-:W1:Y:S01]  /*3dc0*/  LDCU.128 UR28, c[0x0][0xb10] ;  /* 0x00016200ff1c77ac */ /* 0x000e620008000c00 */
[----:B------:R-:W-:Y:S01]  /*3dd0*/  IMAD.MOV.U32 R14, RZ, RZ, RZ ;  /* 0x000000ffff0e7224 */ /* 0x000fe200078e00ff */
[----:B------:R-:W-:Y:S01]  /*3de0*/  MOV R12, 0x1000 ;  /* 0x00001000000c7802 */ /* 0x000fe20000000f00 */
[----:B------:R-:W3:Y:S01]  /*3df0*/  LDCU UR25, c[0x0][0x374] ;  /* 0x00006e80ff1977ac */ /* 0x000ee20008000800 */
[----:B------:R-:W4:Y:S01]  /*3e00*/  LDC.64 R2, c[0x0][0x888] ;  /* 0x00022200ff027b82 */ /* 0x000f220000000a00 */
[----:B------:R-:W3:Y:S01]  /*3e10*/  LDCU UR16, c[0x0][0xb0c] ;  /* 0x00016180ff1077ac */ /* 0x000ee20008000800 */
[----:B------:R-:W2:Y:S06]  /*3e20*/  LDCU UR35, c[0x0][0xb20] ;  /* 0x00016400ff2377ac */ /* 0x000eac0008000800 */
[----:B------:R-:W4:Y:S01]  /*3e30*/  LDC.64 R4, c[0x0][0x890] ;  /* 0x00022400ff047b82 */ /* 0x000f220000000a00 */
[----:B------:R-:W2:Y:S01]  /*3e40*/  LDCU UR4, c[0x0][0xb30] ;  /* 0x00016600ff0477ac */ /* 0x000ea20008000800 */
[----:B------:R-:W-:Y:S01]  /*3e50*/  UMOV UR17, 0x400 ;  /* 0x0000040000117882 */ /* 0x000fe20000000000 */
[----:B-1----:R-:W-:-:S02]  /*3e60*/  UIMAD.WIDE.U32 UR32, UR26, UR28, URZ ;  /* 0x0000001c1a2072a5 */ /* 0x002fc4000f8e00ff */
[----:B---3--:R-:W-:Y:S02]  /*3e70*/  UIMAD.WIDE.U32 UR6, UR25, UR31, URZ ;  /* 0x0000001f190672a5 */ /* 0x008fe4000f8e00ff */
[----:B------:R-:W-:Y:S02]  /*3e80*/  ULEA UR17, UR48, UR17, 0x18 ;  /* 0x0000001130117291 */ /* 0x000fe4000f8ec0ff */
[----:B------:R-:W-:Y:S02]  /*3e90*/  UPLOP3.LUT UP3, UPT, UPT, UPT, UPT, 0x40, 0x4 ;  /* 0x000000000004789c */ /* 0x000fe40003f6e870 */
[----:B------:R-:W-:Y:S01]  /*3ea0*/  UIADD3 UR5, UPT, UPT, UR17, 0x40, URZ ;  /* 0x0000004011057890 */ /* 0x000fe2000fffe0ff */
[----:B------:R-:W-:Y:S01]  /*3eb0*/  UMOV UR32, UR33 ;  /* 0x0000002100207c82 */ /* 0x000fe20008000000 */
[----:B------:R-:W-:Y:S01]  /*3ec0*/  UMOV UR27, UR7 ;  /* 0x00000007001b7c82 */ /* 0x000fe20008000000 */
[----:B------:R-:W-:Y:S02]  /*3ed0*/  UISETP.GE.AND UP0, UPT, UR40, 0x1, UPT ;  /* 0x000000012800788c */ /* 0x000fe4000bf06270 */
[----:B------:R-:W-:Y:S01]  /*3ee0*/  UISETP.NE.AND UP4, UPT, UR40, 0x1, UPT ;  /* 0x000000012800788c */ /* 0x000fe2000bf85270 */
[----:B------:R-:W1:Y:S01]  /*3ef0*/  LDCU.64 UR14, c[0x0][0xb28] ;  /* 0x00016500ff0e77ac */ /* 0x000e620008000a00 */
[----:B------:R-:W-:-:S02]  /*3f00*/  UISETP.NE.AND UP6, UPT, UR16, 0x1, UPT ;  /* 0x000000011000788c */ /* 0x000fc4000bfc5270 */
[----:B------:R-:W-:Y:S02]  /*3f10*/  UISETP.NE.AND UP5, UPT, UR30, 0x1, UPT ;  /* 0x000000011e00788c */ /* 0x000fe4000bfa5270 */
[----:B------:R-:W-:Y:S02]  /*3f20*/  UPRMT UR48, UR48, 0x654, UR5 ;  /* 0x0000065430307896 */ /* 0x000fe40008000005 */
[----:B------:R-:W-:Y:S02]  /*3f30*/  USHF.R.U32.HI UR32, URZ, UR29, UR32 ;  /* 0x0000001dff207299 */ /* 0x000fe40008011620 */
[----:B--2---:R-:W-:Y:S02]  /*3f40*/  USHF.R.U32.HI UR27, URZ, UR35, UR27 ;  /* 0x00000023ff1b7299 */ /* 0x004fe4000801161b */
[----:B------:R-:W-:-:S11]  /*3f50*/  UISETP.NE.AND UP2, UPT, UR4, 0x1, UPT ;  /* 0x000000010400788c */ /* 0x000fd6000bf45270 */
.L_x_82:
[C---:B------:R-:W-:Y:S02]  /*3f60*/  LEA R7, R14.reuse, UR17, 0x3 ;  /* 0x000000110e077c11 */ /* 0x040fe4000f8e18ff */
[----:B------:R-:W-:Y:S02]  /*3f70*/  SHF.L.U32 R0, R13, 0x1f, RZ ;  /* 0x0000001f0d007819 */ /* 0x000fe400000006ff */
[----:B------:R-:W-:Y:S02]  /*3f80*/  LEA R8, R14, UR17, 0x4 ;  /* 0x000000110e087c11 */ /* 0x000fe4000f8e20ff */
[----:B--2---:R-:W2:Y:S02]  /*3f90*/  SYNCS.PHASECHK.TRANS64.TRYWAIT P0, [R7+URZ+0x60], R0 ;  /* 0x00006000070075a7 */ /* 0x004ea400080011ff */
[----:B--2---:R-:W-:Y:S05]  /*3fa0*/  @!P0 BRA `(.L_x_75) ;  /* 0x0000002c00a08947 */ /* 0x004fea0003800000 */
.L_x_129:
[----:B------:R-:W3:Y:S01]  /*3fb0*/  LDS.128 R8, [R8+0xf0] ;  /* 0x0000f00008087984 */ /* 0x000ee20000000c00 */
[----:B------:R-:W-:Y:S01]  /*3fc0*/  UISETP.GE.AND UP0, UPT, UR40, 0x1, UPT ;  /* 0x000000012800788c */ /* 0x000fe2000bf06270 */
[----:B------:R-:W-:Y:S01]  /*3fd0*/  @!PT LDS RZ, [RZ] ;  /* 0x00000000fffff984 */ /* 0x000fe20000000800 */
[----:B------:R-:W-:Y:S01]  /*3fe0*/  @!PT LDS RZ, [RZ] ;  /* 0x00000000fffff984 */ /* 0x000fe20000000800 */
[----:B------:R-:W-:Y:S01]  /*3ff0*/  @!PT LDS RZ, [RZ] ;  /* 0x00000000fffff984 */ /* 0x000fe20000000800 */
[----:B------:R-:W-:Y:S01]  /*4000*/  @!PT LDS RZ, [RZ] ;  /* 0x00000000fffff984 */ /* 0x000fe20000000800 */
[----:B------:R1:W-:Y:S06]  /*4010*/  MEMBAR.ALL.CTA ;  /* 0x0000000000007992 */ /* 0x0003ec0000008000 */
[----:B-1----:R-:W1:Y:S01]  /*4020*/  FENCE.VIEW.ASYNC.S ;  /* 0x00000000000073c6 */ /* 0x002e620000000000 */
[----:B---3--:R-:W-:Y:S11]  /*4030*/  LOP3.LUT P0, RZ, R10, 0x1, RZ, 0xc0, !PT ;  /* 0x000000010aff7812 */ /* 0x008ff6000780c0ff */
[----:B------:R-:W-:Y:S02]  /*4040*/  @!UPT UIADD3 URZ, UPT, UPT, URZ, URZ, URZ ;  /* 0x000000fffffff290 */ /* 0x000fe4000fffe0ff */
[----:B-1----:R-:W-:Y:S01]  /*4050*/  VOTEU.ANY UP1, P0 ;  /* 0x0000000000ff7886 */ /* 0x002fe20000020100 */
[----:B------:R-:W-:Y:S11]  /*4060*/  PLOP3.LUT P0, PT, PT, PT, UP1, 0x80, 0x8 ;  /* 0x000000000008781c */ /* 0x000ff60003f0f018 */
[----:B------:R-:W-:Y:S02]  /*4070*/  @!UPT UIADD3 URZ, UPT, UPT, URZ, URZ, URZ ;  /* 0x000000fffffff290 */ /* 0x000fe4000fffe0ff */
[----:B--2---:R-:W-:Y:S02]  /*4080*/  @P0 SHF.R.U32.HI R0, RZ, 0x10, R9 ;  /* 0x00000010ff000819 */ /* 0x004fe40000011609 */
[----:B------:R-:W-:Y:S02]  /*4090*/  @P0 MOV R6, R8 ;  /* 0x0000000800060202 */ /* 0x000fe40000000f00 */
[----:B------:R-:W-:Y:S01]  /*40a0*/  @P0 R2UR UR4, R0 ;  /* 0x00000000000402ca */ /* 0x000fe200000e0000 */
[----:B------:R-:W-:Y:S01]  /*40b0*/  VIADD R0, R7, 0x70 ;  /* 0x0000007007007836 */ /* 0x000fe20000000000 */
[----:B------:R-:W-:Y:S02]  /*40c0*/  @P0 LOP3.LUT R8, R9, 0xffff, RZ, 0xc0, !PT ;  /* 0x0000ffff09080812 */ /* 0x000fe400078ec0ff */
[----:B------:R-:W-:Y:S02]  /*40d0*/  @P0 R2UR UR6, R6 ;  /* 0x00000000060602ca */ /* 0x000fe400000e0000 */
[----:B------:R-:W-:Y:S02]  /*40e0*/  PRMT R0, RZ, 0x654, R0 ;  /* 0x00000654ff007816 */ /* 0x000fe40000000000 */
[----:B------:R-:W-:Y:S02]  /*40f0*/  @P0 R2UR UR5, R8 ;  /* 0x00000000080502ca */ /* 0x000fe400000e0000 */
[----:B------:R1:W-:Y:S03]  /*4100*/  SYNCS.ARRIVE.TRANS64.RED.A1T0 RZ, [R0+URZ], RZ ;  /* 0x000000ff00ff79a7 */ /* 0x0003e600081004ff */
[----:B------:R-:W-:Y:S04]  /*4110*/  @UP1 UMOV UR24, UR4 ;  /* 0x0000000400181c82 */ /* 0x000fe80008000000 */
[----:B------:R-:W-:Y:S04]  /*4120*/  @UP1 UMOV UR13, UR6 ;  /* 0x00000006000d1c82 */ /* 0x000fe80008000000 */
[----:B------:R-:W-:Y:S01]  /*4130*/  @UP1 UMOV UR7, UR5 ;  /* 0x0000000500071c82 */ /* 0x000fe20008000000 */
[----:B------:R-:W-:Y:S05]  /*4140*/  BRA.U !UP0, `(.L_x_76) ;  /* 0x0000000108a47547 */ /* 0x000fea000b800000 */
[----:B------:R-:W-:Y:S02]  /*4150*/  UIMAD.WIDE.U32 UR10, UR7, UR31, URZ ;  /* 0x0000001f070a72a5 */ /* 0x000fe4000f8e00ff */
[----:B------:R-:W-:Y:S02]  /*4160*/  UIMAD.WIDE.U32 UR18, UR13, UR28, URZ ;  /* 0x0000001c0d1272a5 */ /* 0x000fe4000f8e00ff */
[----:B------:R-:W-:Y:S02]  /*4170*/  USEL UR4, UR25, UR27, !UP5 ;  /* 0x0000001b19047287 */ /* 0x000fe4000e800000 */
[----:B------:R-:W-:Y:S02]  /*4180*/  USEL UR8, UR26, UR32, !UP6 ;  /* 0x000000201a087287 */ /* 0x000fe4000f000000 */
[----:B------:R-:W-:Y:S02]  /*4190*/  UIMAD.WIDE.U32 UR20, UR4, UR14, URZ ;  /* 0x0000000e041472a5 */ /* 0x000fe4000f8e00ff */
[----:B------:R-:W-:Y:S01]  /*41a0*/  UIMAD.WIDE.U32 UR22, UR8, UR14, URZ ;  /* 0x0000000e081672a5 */ /* 0x000fe2000f8e00ff */
[----:B------:R-:W-:Y:S02]  /*41b0*/  UMOV UR5, UR11 ;  /* 0x0000000b00057c82 */ /* 0x000fe40008000000 */
[----:B------:R-:W-:Y:S03]  /*41c0*/  USHF.R.U32.HI UR6, URZ, UR35, UR5 ;  /* 0x00000023ff067299 */ /* 0x000fe60008011605 */
[----:B------:R-:W-:Y:S01]  /*41d0*/  UMOV UR5, UR19 ;  /* 0x0000001300057c82 */ /* 0x000fe20008000000 */
[----:B------:R-:W-:Y:S02]  /*41e0*/  USEL UR6, UR7, UR6, !UP5 ;  /* 0x0000000607067287 */ /* 0x000fe4000e800000 */
[----:B------:R-:W-:Y:S02]  /*41f0*/  USHF.R.U32.HI UR9, URZ, UR29, UR5 ;  /* 0x0000001dff097299 */ /* 0x000fe40008011605 */
[----:B------:R-:W-:Y:S01]  /*4200*/  UIMAD.WIDE.U32 UR10, UR6, UR14, URZ ;  /* 0x0000000e060a72a5 */ /* 0x000fe2000f8e00ff */
[----:B------:R-:W-:Y:S02]  /*4210*/  UMOV UR5, UR21 ;  /* 0x0000001500057c82 */ /* 0x000fe40008000000 */
[----:B------:R-:W-:Y:S03]  /*4220*/  @UP4 USHF.R.U32.HI UR4, URZ, UR15, UR5 ;  /* 0x0000000fff044299 */ /* 0x000fe60008011605 */
[----:B------:R-:W-:Y:S01]  /*4230*/  UMOV UR5, UR23 ;  /* 0x0000001700057c82 */ /* 0x000fe20008000000 */
[----:B------:R-:W-:Y:S02]  /*4240*/  UIMAD UR4, UR40, UR4, URZ ;  /* 0x00000004280472a4 */ /* 0x000fe4000f8e02ff */
[----:B------:R-:W-:Y:S02]  /*4250*/  @UP4 USHF.R.U32.HI UR8, URZ, UR15, UR5 ;  /* 0x0000000fff084299 */ /* 0x000fe40008011605 */
[----:B------:R-:W-:Y:S02]  /*4260*/  USEL UR5, UR13, UR9, !UP6 ;  /* 0x000000090d057287 */ /* 0x000fe4000f000000 */
[----:B------:R-:W-:Y:S02]  /*4270*/  UIMAD UR9, UR40, UR8, URZ ;  /* 0x00000008280972a4 */ /* 0x000fe4000f8e02ff */
[----:B------:R-:W-:Y:S03]  /*4280*/  UISETP.GE.AND UP0, UPT, UR6, UR4, UPT ;  /* 0x000000040600728c */ /* 0x000fe6000bf06270 */
[----:B------:R-:W-:Y:S01]  /*4290*/  UMOV UR4, UR11 ;  /* 0x0000000b00047c82 */ /* 0x000fe20008000000 */
[----:B------:R-:W-:Y:S02]  /*42a0*/  UISETP.GE.OR UP0, UPT, UR5, UR9, UP0 ;  /* 0x000000090500728c */ /* 0x000fe40008706670 */
[----:B------:R-:W-:Y:S02]  /*42b0*/  USHF.R.U32.HI UR4, URZ, UR15, UR4 ;  /* 0x0000000fff047299 */ /* 0x000fe40008011604 */
[----:B------:R-:W-:Y:S02]  /*42c0*/  UIMAD.WIDE.U32 UR10, UR5, UR14, URZ ;  /* 0x0000000e050a72a5 */ /* 0x000fe4000f8e00ff */
[----:B------:R-:W-:Y:S04]  /*42d0*/  USEL UR12, UR6, UR4, !UP4 ;  /* 0x00000004060c7287 */ /* 0x000fe8000e000000 */
[----:B------:R-:W-:Y:S01]  /*42e0*/  UIADD3 UR9, UPT, UPT, -UR12, URZ, URZ ;  /* 0x000000ff0c097290 */ /* 0x000fe2000fffe1ff */
[----:B------:R-:W-:Y:S02]  /*42f0*/  @!UP0 UMOV UR4, UR11 ;  /* 0x0000000b00048c82 */ /* 0x000fe40008000000 */
[----:B------:R-:W-:Y:S02]  /*4300*/  @!UP0 USHF.R.U32.HI UR4, URZ, UR15, UR4 ;  /* 0x0000000fff048299 */ /* 0x000fe40008011604 */
[----:B------:R-:W-:Y:S02]  /*4310*/  UIMAD UR9, UR40, UR9, UR6 ;  /* 0x00000009280972a4 */ /* 0x000fe4000f8e0206 */
[----:B------:R-:W-:Y:S04]  /*4320*/  @!UP0 USEL UR4, UR5, UR4, !UP4 ;  /* 0x0000000405048287 */ /* 0x000fe8000e000000 */
[----:B------:R-:W-:Y:S02]  /*4330*/  @!UP0 UIMAD UR9, UR8, UR9, UR4 ;  /* 0x00000009080982a4 */ /* 0x000fe4000f8e0204 */
[----:B------:R-:W-:Y:S02]  /*4340*/  @!UP0 UIADD3 UR10, UPT, UPT, UR12, -UR4, URZ ;  /* 0x800000040c0a8290 */ /* 0x000fe4000fffe0ff */
[----:B------:R-:W-:Y:S02]  /*4350*/  UIADD3 UR4, UPT, UPT, -UR5, URZ, URZ ;  /* 0x000000ff05047290 */ /* 0x000fe4000fffe1ff */
[----:B------:R-:W-:Y:S02]  /*4360*/  UIADD3 UR8, UPT, UPT, -UR6, URZ, URZ ;  /* 0x000000ff06087290 */ /* 0x000fe4000fffe1ff */
[----:B------:R-:W-:Y:S02]  /*4370*/  @!UP0 UIMAD UR6, UR10, UR40, UR5 ;  /* 0x000000280a0682a4 */ /* 0x000fe4000f8e0205 */
[----:B------:R-:W-:Y:S02]  /*4380*/  UIMAD UR13, UR16, UR4, UR13 ;  /* 0x00000004100d72a4 */ /* 0x000fe4000f8e020d */
[----:B------:R-:W-:Y:S01]  /*4390*/  UIMAD UR7, UR30, UR8, UR7 ;  /* 0x000000081e0772a4 */ /* 0x000fe2000f8e0207 */
[----:B------:R-:W-:Y:S02]  /*43a0*/  @!UP0 UMOV UR5, UR9 ;  /* 0x0000000900058c82 */ /* 0x000fe40008000000 */
[----:B------:R-:W-:Y:S02]  /*43b0*/  UIMAD UR13, UR5, UR16, UR13 ;  /* 0x00000010050d72a4 */ /* 0x000fe4000f8e020d */
[----:B------:R-:W-:Y:S11]  /*43c0*/  UIMAD UR7, UR6, UR30, UR7 ;  /* 0x0000001e060772a4 */ /* 0x000ff6000f8e0207 */
[----:B------:R-:W-:Y:S01]  /*43d0*/  @!UPT UIADD3 URZ, UPT, UPT, URZ, URZ, URZ ;  /* 0x000000fffffff290 */ /* 0x000fe2000fffe0ff */
.L_x_76:
[----:B------:R-:W2:Y:S01]  /*43e0*/  @!UP2 LDCU.128 UR20, c[0x0][0xb10] ;  /* 0x00016200ff14a7ac */ /* 0x000ea20008000c00 */
[C---:B----4-:R-:W-:Y:S02]  /*43f0*/  ISETP.NE.U32.AND P1, PT, R4.reuse, RZ, PT ;  /* 0x000000ff0400720c */ /* 0x050fe40003f25070 */
[----:B------:R-:W-:Y:S02]  /*4400*/  ISETP.NE.U32.AND P0, PT, R4, RZ, PT ;  /* 0x000000ff0400720c */ /* 0x000fe40003f05070 */
[C---:B------:R-:W-:Y:S02]  /*4410*/  ISETP.NE.AND.EX P1, PT, R5.reuse, RZ, PT, P1 ;  /* 0x000000ff0500720c */ /* 0x040fe40003f25310 */
[----:B------:R-:W-:Y:S01]  /*4420*/  ISETP.NE.AND.EX P0, PT, R5, RZ, PT, P0 ;  /* 0x000000ff0500720c */ /* 0x000fe20003f05300 */
[----:B------:R-:W3:Y:S01]  /*4430*/  @!UP2 LDCU UR5, c[0x0][0xb0c] ;  /* 0x00016180ff05a7ac */ /* 0x000ee20008000800 */
[----:B------:R-:W-:Y:S01]  /*4440*/  SHF.L.U32 R6, R15, 0x1f, RZ ;  /* 0x0000001f0f067819 */ /* 0x000fe200000006ff */
[----:B--2---:R-:W-:Y:S07]  /*4450*/  UIMAD.WIDE.U32 UR8, UR13, UR20, URZ ;  /* 0x000000140d0872a5 */ /* 0x004fee000f8e00ff */
[----:B------:R-:W-:Y:S01]  /*4460*/  @!UP2 UMOV UR4, UR9 ;  /* 0x000000090004ac82 */ /* 0x000fe20008000000 */
[----:B---3--:R-:W-:Y:S02]  /*4470*/  @!UP2 UISETP.NE.AND UP0, UPT, UR5, 0x1, UPT ;  /* 0x000000010500a88c */ /* 0x008fe4000bf05270 */
[----:B------:R-:W-:Y:S02]  /*4480*/  @!UP2 USHF.R.U32.HI UR4, URZ, UR21, UR4 ;  /* 0x00000015ff04a299 */ /* 0x000fe40008011604 */
[----:B------:R-:W-:Y:S02]  /*4490*/  UIMAD.WIDE.U32 UR8, UR7, UR23, URZ ;  /* 0x00000017070872a5 */ /* 0x000fe4000f8e00ff */
[----:B------:R-:W-:Y:S02]  /*44a0*/  @!UP2 USEL UR10, UR13, UR4, !UP0 ;  /* 0x000000040d0aa287 */ /* 0x000fe4000c000000 */
[----:B------:R-:W-:Y:S03]  /*44b0*/  @!UP2 UISETP.NE.AND UP0, UPT, UR22, 0x1, UPT ;  /* 0x000000011600a88c */ /* 0x000fe6000bf05270 */
[----:B------:R-:W-:Y:S02]  /*44c0*/  @!UP2 UMOV UR6, UR9 ;  /* 0x000000090006ac82 */ /* 0x000fe40008000000 */
[----:B------:R-:W2:Y:S02]  /*44d0*/  @!UP2 LDCU UR4, c[0x0][0xb20] ;  /* 0x00016400ff04a7ac */ /* 0x000ea40008000800 */
[----:B--2---:R-:W-:Y:S04]  /*44e0*/  @!UP2 USHF.R.U32.HI UR6, URZ, UR4, UR6 ;  /* 0x00000004ff06a299 */ /* 0x004fe80008011606 */
[----:B------:R-:W-:Y:S04]  /*44f0*/  @!UP2 USEL UR6, UR7, UR6, !UP0 ;  /* 0x000000060706a287 */ /* 0x000fe8000c000000 */
[----:B------:R-:W-:Y:S02]  /*4500*/  @!UP2 UIADD3 UR4, UPT, UPT, -UR10, UR6, URZ ;  /* 0x000000060a04a290 */ /* 0x000fe4000fffe1ff */
[----:B------:R-:W-:Y:S02]  /*4510*/  @!UP2 UIADD3 UR6, UPT, UPT, UR10, -UR6, URZ ;  /* 0x800000060a06a290 */ /* 0x000fe4000fffe0ff */
[----:B------:R-:W-:Y:S02]  /*4520*/  @!UP2 UIMAD UR13, UR4, UR5, UR13 ;  /* 0x00000005040da2a4 */ /* 0x000fe4000f8e020d */
[----:B------:R-:W-:Y:S01]  /*4530*/  @!UP2 UIMAD UR7, UR6, UR22, UR7 ;  /* 0x000000160607a2a4 */ /* 0x000fe2000f8e0207 */
[----:B------:R-:W-:Y:S11]  /*4540*/  BRA.U UP3, `(.L_x_77) ;  /* 0x0000000103107547 */ /* 0x000ff6000b800000 */
[----:B------:R-:W-:Y:S04]  /*4550*/  MOV R7, UR34 ;  /* 0x0000002200077c02 */ /* 0x000fe80008000f00 */
[----:B------:R-:W-:Y:S04]  /*4560*/  SHF.L.U32 R7, R7, 0x1f, RZ ;  /* 0x0000001f07077819 */ /* 0x000fe800000006ff */
[----:B------:R-:W2:Y:S02]  /*4570*/  SYNCS.PHASECHK.TRANS64.TRYWAIT P2, [UR17+0x58], R7 ;  /* 0x00005807ff0075a7 */ /* 0x000ea40008041111 */
[----:B--2---:R-:W-:Y:S05]  /*4580*/  @!P2 BRA `(.L_x_78) ;  /* 0x00000028003ca947 */ /* 0x004fea0003800000 */
.L_x_77:
[----:B------:R-:W-:Y:S05]  /*4590*/  @!P1 BRA `(.L_x_79) ;  /* 0x0000000000309947 */ /* 0x000fea0003800000 */
[----:B------:R-:W-:Y:S01]  /*45a0*/  ISETP.NE.U32.AND P1, PT, R2, RZ, PT ;  /* 0x000000ff0200720c */ /* 0x000fe20003f25070 */
[----:B------:R-:W2:Y:S01]  /*45b0*/  LDCU.64 UR4, c[0x0][0x358] ;  /* 0x00006b00ff0477ac */ /* 0x000ea20008000a00 */
[----:B------:R-:W-:Y:S02]  /*45c0*/  IMAD.MOV.U32 R79, RZ, RZ, 0x1 ;  /* 0x00000001ff4f7424 */ /* 0x000fe400078e00ff */
[----:B------:R-:W-:Y:S11]  /*45d0*/  ISETP.NE.AND.EX P1, PT, R3, RZ, PT, P1 ;  /* 0x000000ff0300720c */ /* 0x000ff60003f25310 */
[----:B------:R-:W-:Y:S02]  /*45e0*/  @!UPT UIADD3 URZ, UPT, UPT, URZ, URZ, URZ ;  /* 0x000000fffffff290 */ /* 0x000fe4000fffe0ff */
[----:B------:R-:W3:Y:S01]  /*45f0*/  @P1 LDC.64 R8, c[0x0][0x888] ;  /* 0x00022200ff081b82 */ /* 0x000ee20000000a00 */
[----:B-1----:R-:W-:Y:S04]  /*4600*/  @P1 IMAD R0, R4, UR36, RZ ;  /* 0x0000002404001c24 */ /* 0x002fe8000f8e02ff */
[----:B---3--:R-:W-:Y:S04]  /*4610*/  @P1 IMAD.WIDE R8, R0, 0x4, R8 ;  /* 0x0000000400081825 */ /* 0x008fe800078e0208 */
[----:B------:R-:W-:Y:S01]  /*4620*/  HFMA2 R0, -RZ, RZ, 0, 5.9604644775390625e-08 ;  /* 0x00000001ff007431 */ /* 0x000fe200000001ff */
[----:B--2--5:R2:W5:Y:S04]  /*4630*/  @P1 LDG.E R39, desc[UR4][R8.64] ;  /* 0x0000000408271981 */ /* 0x024568000c1e1900 */
[----:B------:R-:W-:Y:S01]  /*4640*/  @!P1 PRMT R79, R0, 0x7610, R79 ;  /* 0x00007610004f9816 */ /* 0x000fe2000000004f */
[----:B--2---:R-:W3:Y:S06]  /*4650*/  @!P1 LDC R39, c[0x0][0x880] ;  /* 0x00022000ff279b82 */ /* 0x004eec0000000800 */
.L_x_79:
[----:B---3-5:R-:W-:Y:S01]  /*4660*/  @!P0 FSETP.EQ.AND P1, PT, R39, RZ, PT ;  /* 0x000000ff2700820b */ /* 0x028fe20003f22000 */
[----:B------:R-:W-:Y:S01]  /*4670*/  @!UPT UIADD3 URZ, UPT, UPT, URZ, URZ, URZ ;  /* 0x000000fffffff290 */ /* 0x000fe2000fffe0ff */
[----:B------:R-:W-:Y:S11]  /*4680*/  @!P0 BRA `(.L_x_80) ;  /* 0x0000000000188947 */ /* 0x000ff60003800000 */
[----:B------:R-:W-:Y:S02]  /*4690*/  LOP3.LUT P0, RZ, R79, 0xff, RZ, 0xc0, !PT ;  /* 0x000000ff4fff7812 */ /* 0x000fe4000780c0ff */
[----:B------:R-:W-:Y:S04]  /*46a0*/  ISETP.NE.U32.AND P1, PT, R2, RZ, PT ;  /* 0x000000ff0200720c */ /* 0x000fe80003f25070 */
[----:B------:R-:W-:Y:S04]  /*46b0*/  ISETP.NE.AND.EX P1, PT, R3, RZ, PT, P1 ;  /* 0x000000ff0300720c */ /* 0x000fe80003f25310 */
[----:B------:R-:W-:Y:S03]  /*46c0*/  PLOP3.LUT P1, PT, P1, PT, PT, 0x8, 0x80 ;  /* 0x000000000080781c */ /* 0x000fe60000f2e170 */
[----:B------:R-:W-:Y:S11]  /*46d0*/  @P0 FSETP.EQ.AND P1, PT, R39, RZ, PT ;  /* 0x000000ff2700020b */ /* 0x000ff60003f22000 */
[----:B------:R-:W-:Y:S02]  /*46e0*/  @!UPT UIADD3 URZ, UPT, UPT, URZ, URZ, URZ ;  /* 0x000000fffffff290 */ /* 0x000fe4000fffe0ff */
.L_x_80:
[----:B------:R-:W2:Y:S01]  /*46f0*/  SYNCS.PHASECHK.TRANS64.TRYWAIT P0, [UR17+0x48], R6 ;  /* 0x00004806ff0075a7 */ /* 0x000ea20008001111 */
[----:B------:R-:W-:Y:S02]  /*4700*/  ELECT P2, URZ, PT ;  /* 0x0000000000ff782f */ /* 0x000fe40003840000 */
[----:B------:R-:W-:Y:S01]  /*4710*/  IADD3 R14, PT, PT, R14, 0x1, RZ ;  /* 0x000000010e0e7810 */ /* 0x000fe20007ffe0ff */
[----:B--2---:R-:W-:Y:S10]  /*4720*/  @!P0 BRA `(.L_x_81) ;  /* 0x0000002400ec8947 */ /* 0x004ff40003800000 */
.L_x_132:
[----:B------:R-:W-:Y:S01]  /*4730*/  PLOP3.LUT P1, PT, P1, P2, PT, 0xf2, 0x2f ;  /* 0x00000000002f781c */ /* 0x000fe20000f25e72 */
[----:B------:R-:W-:Y:S01]  /*4740*/  UMOV UR18, 0x0 ;  /* 0x0000000000127882 */ /* 0x000fe20000000000 */
[----:B------:R-:W-:Y:S01]  /*4750*/  UMOV UR19, 0x10000000 ;  /* 0x1000000000137882 */ /* 0x000fe20000000000 */
[----:B------:R-:W-:Y:S01]  /*4760*/  UMOV UR12, UR36 ;  /* 0x00000024000c7c82 */ /* 0x000fe20008000000 */
[----:B------:R-:W-:Y:S01]  /*4770*/  LOP3.LUT R15, R15, 0x1, RZ, 0x3c, !PT ;  /* 0x000000010f0f7812 */ /* 0x000fe200078e3cff */
[----:B------:R-:W-:Y:S01]  /*4780*/  UPLOP3.LUT UP3, UPT, UPT, UPT, UPT, 0x80, 0x8 ;  /* 0x000000000008789c */ /* 0x000fe20003f6f070 */
[----:B------:R-:W-:Y:S07]  /*4790*/  UMOV UR36, UR24 ;  /* 0x0000001800247c82 */ /* 0x000fee0008000000 */
[----:B-1----:R-:W-:Y:S01]  /*47a0*/  @!P1 IADD3 R6, P0, PT, R16, 0x580, RZ ;  /* 0x0000058010069810 */ /* 0x002fe20007f1e0ff */
[----:B------:R-:W-:Y:S03]  /*47b0*/  VOTEU.ALL UP0, P1 ;  /* 0x0000000000ff7886 */ /* 0x000fe60000800000 */
[----:B------:R-:W-:Y:S01]  /*47c0*/  @!P1 R2UR UR5, R6 ;  /* 0x00000000060592ca */ /* 0x000fe200000e0000 */
[----:B------:R-:W-:Y:S01]  /*47d0*/  @!P1 IMAD.X R0, RZ, RZ, R17, P0 ;  /* 0x000000ffff009224 */ /* 0x000fe200000e0611 */
[----:B------:R-:W-:Y:S01]  /*47e0*/  @!UP0 USHF.L.U32 UR10, UR45, 0x6, URZ ;  /* 0x000000062d0a8899 */ /* 0x000fe200080006ff */
[----:B------:R-:W-:Y:S01]  /*47f0*/  ISETP.NE.AND P0, PT, R14, 0x2, PT ;  /* 0x000000020e00780c */ /* 0x000fe20003f05270 */
[----:B------:R-:W-:Y:S02]  /*4800*/  @!UP0 USHF.L.U32 UR11, UR46, 0x6, URZ ;  /* 0x000000062e0b8899 */ /* 0x000fe400080006ff */
[----:B------:R-:W-:Y:S01]  /*4810*/  @!P1 R2UR UR4, R0 ;  /* 0x00000000000492ca */ /* 0x000fe200000e0000 */
[----:B------:R-:W-:Y:S01]  /*4820*/  @!UP0 UIADD3 UR8, UPT, UPT, UR17, 0x200, URZ ;  /* 0x0000020011088890 */ /* 0x000fe2000fffe0ff */
[----:B------:R-:W-:Y:S01]  /*4830*/  SEL R0, RZ, 0x1, P0 ;  /* 0x00000001ff007807 */ /* 0x000fe20000000000 */
[----:B------:R-:W-:Y:S01]  /*4840*/  @!UP0 UIADD3 UR9, UPT, UPT, UR17, 0x40, URZ ;  /* 0x0000004011098890 */ /* 0x000fe2000fffe0ff */
[----:B------:R-:W-:Y:S01]  /*4850*/  SEL R14, R14, RZ, P0 ;  /* 0x000000ff0e0e7207 */ /* 0x000fe20000000000 */
[----:B------:R-:W-:Y:S01]  /*4860*/  VOTEU.ALL UP0, P1 ;  /* 0x0000000000ff7886 */ /* 0x000fe20000800000 */
[----:B------:R-:W-:Y:S01]  /*4870*/  LOP3.LUT R13, R13, R0, RZ, 0x3c, !PT ;  /* 0x000000000d0d7212 */ /* 0x000fe200078e3cff */
[----:B------:R-:W-:Y:S01]  /*4880*/  IMAD.U32 R6, RZ, RZ, UR5 ;  /* 0x00000005ff067e24 */ /* 0x000fe2000f8e00ff */
[----:B------:R-:W-:Y:S02]  /*4890*/  UIADD3 UR45, UPT, UPT, UR7, UR57, URZ ;  /* 0x00000039072d7290 */ /* 0x000fe4000fffe0ff */
[----:B------:R-:W-:Y:S03]  /*48a0*/  UIADD3 UR46, UPT, UPT, UR13, UR60, URZ ;  /* 0x0000003c0d2e7290 */ /* 0x000fe6000fffe0ff */
[----:B------:R-:W-:Y:S01]  /*48b0*/  IMAD.U32 R7, RZ, RZ, UR4 ;  /* 0x00000004ff077e24 */ /* 0x000fe2000f8e00ff */
[----:B------:R-:W-:Y:S04]  /*48c0*/  @!P1 R2UR UR4, R6 ;  /* 0x00000000060492ca */ /* 0x000fe800000e0000 */
[----:B------:R-:W-:Y:S11]  /*48d0*/  @!P1 R2UR UR5, R7 ;  /* 0x00000000070592ca */ /* 0x000ff600000e0000 */
[----:B------:R-:W-:Y:S02]  /*48e0*/  @!UPT UIADD3 URZ, UPT, UPT, URZ, URZ, URZ ;  /* 0x000000fffffff290 */ /* 0x000fe4000fffe0ff */
[----:B------:R2:W-:Y:S01]  /*48f0*/  @!UP0 UTMALDG.3D [UR8], [UR4], desc[UR18] ;  /* 0x00001208040085b4 */ /* 0x0005e20008011000 */
[----:B------:R2:W-:Y:S01]  /*4900*/  @!P1 SYNCS.ARRIVE.TRANS64.RED.A0TR RZ, [UR17+0x40], R12 ;  /* 0x0000400cffff99a7 */ /* 0x0005e20008300411 */
[----:B------:R-:W-:Y:S01]  /*4910*/  SYNCS.ARRIVE.TRANS64.RED.A1T0 RZ, [UR48], RZ ;  /* 0x000000ffffff79a7 */ /* 0x000fe20008100430 */
[----:B------:R-:W-:Y:S05]  /*4920*/  BRA.U UP1, `(.L_x_82) ;  /* 0xfffffff5018c7547 */ /* 0x000fea000b83ffff */
[----:B------:R-:W-:Y:S07]  /*4930*/  MOV R0, UR17 ;  /* 0x0000001100007c02 */ /* 0x000fee0008000f00 */
.L_x_83:
[----:B-1----:R-:W-:-:S04]  /*4940*/  SHF.L.U32 R2, R15, 0x1f, RZ ;  /* 0x0000001f0f027819 */ /* 0x002fc800000006ff */
[----:B------:R1:W3:Y:S03]  /*4950*/  SYNCS.PHASECHK.TRANS64.TRYWAIT P0, [R0+URZ+0x48], R2 ;  /* 0x00004802000075a7 */ /* 0x0002e600080011ff */
[----:B---3--:R-:W-:Y:S05]  /*4960*/  @!P0 NANOSLEEP.SYNCS 0x989680 ;  /* 0x009896800000895d */ /* 0x008fea0003900000 */
[----:B------:R-:W3:Y:S02]  /*4970*/  @!P0 SYNCS.PHASECHK.TRANS64 P0, [R0+URZ+0x48], R2 ;  /* 0x00004802000085a7 */ /* 0x000ee400080010ff */
[----:B--23--:R-:W-:Y:S05]  /*4980*/  @P0 EXIT ;  /* 0x000000000000094d */ /* 0x00cfea0003800000 */
[----:B------:R-:W-:Y:S05]  /*4990*/  BRA `(.L_x_83) ;  /* 0xfffffffc00e87947 */ /* 0x000fea000383ffff */
.L_x_74:
[----:B------:R-:W-:-:S06]  /*49a0*/  UISETP.GE.AND UP0, UPT, UR22, 0x4, UPT ;  /* 0x000000041600788c */ /* 0x000fcc000bf06270 */
[----:B------:R-:W-:-:S13]  /*49b0*/  PLOP3.LUT P0, PT, PT, PT, UP0, 0x80, 0x8 ;  /* 0x000000000008781c */ /* 0x000fda0003f0f008 */
[----:B------:R-:W-:Y:S05]  /*49c0*/  @!P0 EXIT ;  /* 0x000000000000894d */ /* 0x000fea0003800000 */
[----:B------:R-:W-:Y:S01]  /*49d0*/  BAR.SYNC.DEFER_BLOCKING 0x6, 0xa0 ;  /* 0x0182800000007b1d */ /* 0x000fe20000010000 */
[C---:B------:R-:W-:Y:S02]  /*49e0*/  IMAD.SHL.U32 R7, R76.reuse, 0x40, RZ ;  /* 0x000000404c077824 */ /* 0x040fe400078e00ff */
[----:B------:R-:W-:Y:S02]  /*49f0*/  HFMA2 R81, -RZ, RZ, 0, 0 ;  /* 0x00000000ff517431 */ /* 0x000fe400000001ff */
[C---:B------:R-:W-:Y:S01]  /*4a00*/  IMAD.SHL.U32 R4, R76.reuse, 0x20, RZ ;  /* 0x000000204c047824 */ /* 0x040fe200078e00ff */
[----:B------:R-:W-:Y:S01]  /*4a10*/  CS2R R82, SRZ ;  /* 0x0000000000527805 */ /* 0x000fe2000001ff00 */
[----:B------:R-:W-:Y:S01]  /*4a20*/  IMAD.SHL.U32 R6, R76, 0x2, RZ ;  /* 0x000000024c067824 */ /* 0x000fe200078e00ff */
[----:B------:R-:W-:Y:S01]  /*4a30*/  UMOV UR44, 0x400 ;  /* 0x00000400002c7882 */ /* 0x000fe20000000000 */
[----:B------:R-:W-:Y:S01]  /*4a40*/  LOP3.LUT R5, R7, 0x180, RZ, 0xc0, !PT ;  /* 0x0000018007057812 */ /* 0x000fe200078ec0ff */
[----:B------:R-:W-:Y:S01]  /*4a50*/  ULEA UR44, UR48, UR44, 0x18 ;  /* 0x0000002c302c7291 */ /* 0x000fe2000f8ec0ff */
[----:B------:R-:W-:Y:S01]  /*4a60*/  LOP3.LUT R4, R4, 0xc00, RZ, 0xc0, !PT ;  /* 0x00000c0004047812 */ /* 0x000fe200078ec0ff */
[----:B------:R-:W1:Y:S01]  /*4a70*/  LDC.64 R72, c[0x0][0x888] ;  /* 0x00022200ff487b82 */ /* 0x000e620000000a00 */
[----:B------:R-:W-:Y:S01]  /*4a80*/  LOP3.LUT R6, R5, 0x20, R6, 0xf8, !PT ;  /* 0x0000002005067812 */ /* 0x000fe200078ef806 */
[----:B------:R-:W-:Y:S01]  /*4a90*/  IMAD.SHL.U32 R5, R76, 0x8, RZ ;  /* 0x000000084c057824 */ /* 0x000fe200078e00ff */
[----:B------:R-:W-:Y:S01]  /*4aa0*/  LOP3.LUT R4, R4, 0x40, R7, 0xf8, !PT ;  /* 0x0000004004047812 */ /* 0x000fe200078ef807 */
[----:B------:R-:W-:Y:S01]  /*4ab0*/  IMAD.U32 R37, R76, 0x10000, RZ ;  /* 0x000100004c257824 */ /* 0x000fe200078e00ff */
[----:B------:R-:W-:Y:S01]  /*4ac0*/  UIADD3 UR4, UPT, UPT, UR44, 0x1200, URZ ;  /* 0x000012002c047890 */ /* 0x000fe2000fffe0ff */
[----:B------:R-:W-:Y:S01]  /*4ad0*/  IMAD.MOV.U32 R36, RZ, RZ, RZ ;  /* 0x000000ffff247224 */ /* 0x000fe200078e00ff */
[----:B------:R-:W-:Y:S01]  /*4ae0*/  LOP3.LUT R5, R6, 0x30, R5, 0x78, !PT ;  /* 0x0000003006057812 */ /* 0x000fe200078e7805 */
[----:B------:R-:W2:Y:S01]  /*4af0*/  LDC.64 R74, c[0x0][0x890] ;  /* 0x00022400ff4a7b82 */ /* 0x000ea20000000a00 */
[----:B------:R-:W-:Y:S01]  /*4b00*/  LOP3.LUT R4, R4, 0x200, R7, 0xf8, !PT ;  /* 0x0000020004047812 */ /* 0x000fe200078ef807 */
[----:B------:R-:W-:Y:S01]  /*4b10*/  IMAD.MOV.U32 R84, RZ, RZ, RZ ;  /* 0x000000ffff547224 */ /* 0x000fe200078e00ff */
[----:B------:R-:W-:Y:S01]  /*4b20*/  LOP3.LUT R37, R37, 0x600000, RZ, 0xc0, !PT ;  /* 0x0060000025257812 */ /* 0x000fe200078ec0ff */
[----:B------:R-:W-:Y:S01]  /*4b30*/  IMAD.U32 R85, RZ, RZ, UR4 ;  /* 0x00000004ff557e24 */ /* 0x000fe2000f8e00ff */
[----:B------:R-:W-:Y:S01]  /*4b40*/  LOP3.LUT R78, R4, R5, RZ, 0xfc, !PT ;  /* 0x00000005044e7212 */ /* 0x000fe200078efcff */
[----:B------:R-:W3:Y:S01]  /*4b50*/  LDS R0, [UR44+0x110] ;  /* 0x0001102cff007984 */ /* 0x000ee20008000800 */
[----:B------:R-:W-:Y:S01]  /*4b60*/  IMAD.SHL.U32 R4, R76, 0x10, RZ ;  /* 0x000000104c047824 */ /* 0x000fe200078e00ff */
[----:B------:R-:W4:Y:S01]  /*4b70*/  LDC.64 R70, c[0x0][0x8b0] ;  /* 0x00022c00ff467b82 */ /* 0x000f220000000a00 */
[----:B------:R-:W-:Y:S01]  /*4b80*/  IADD3 R77, PT, PT, R78, UR44, RZ ;  /* 0x0000002c4e4d7c10 */ /* 0x000fe2000fffe0ff */
[----:B------:R-:W1:Y:S02]  /*4b90*/  LDCU UR50, c[0x0][0x370] ;  /* 0x00006e00ff3277ac */ /* 0x000e640008000800 */
[----:B------:R-:W-:Y:S01]  /*4ba0*/  LOP3.LUT R4, R4, 0x20, RZ, 0xc0, !PT ;  /* 0x0000002004047812 */ /* 0x000fe200078ec0ff */
[----:B------:R-:W1:Y:S03]  /*4bb0*/  LDCU.64 UR62, c[0x0][0x348] ;  /* 0x00006900ff3e77ac */ /* 0x000e660008000a00 */
[----:B------:R-:W1:Y:S01]  /*4bc0*/  LDC.64 R68, c[0x0][0x8a8] ;  /* 0x00022a00ff447b82 */ /* 0x000e620000000a00 */
[----:B------:R-:W-:Y:S01]  /*4bd0*/  IADD3 R77, PT, PT, -R4, 0x200, R77 ;  /* 0x00000200044d7810 */ /* 0x000fe20007ffe14d */
[----:B------:R-:W1:Y:S01]  /*4be0*/  LDCU UR41, c[0x0][0xb0c] ;  /* 0x00016180ff2977ac */ /* 0x000e620008000800 */
[----:B------:R-:W1:Y:S01]  /*4bf0*/  LDCU UR39, c[0x0][0xb30] ;  /* 0x00016600ff2777ac */ /* 0x000e620008000800 */
[----:B------:R-:W1:Y:S01]  /*4c00*/  LDCU.64 UR58, c[0x0][0x888] ;  /* 0x00011100ff3a77ac */ /* 0x000e620008000a00 */
[----:B------:R-:W1:Y:S01]  /*4c10*/  LDCU.64 UR42, c[0x0][0xb28] ;  /* 0x00016500ff2a77ac */ /* 0x000e620008000a00 */
[----:B------:R-:W1:Y:S01]  /*4c20*/  LDCU.128 UR52, c[0x0][0xb10] ;  /* 0x00016200ff3477ac */ /* 0x000e620008000c00 */
[----:B------:R-:W1:Y:S01]  /*4c30*/  LDCU UR49, c[0x0][0x374] ;  /* 0x00006e80ff3177ac */ /* 0x000e620008000800 */
[----:B------:R-:W-:Y:S01]  /*4c40*/  UIADD3 UR56, UPT, UPT, UR44, 0x200, URZ ;  /* 0x000002002c387890 */ /* 0x000fe2000fffe0ff */
[----:B---3--:R-:W-:-:S11]  /*4c50*/  IMAD.IADD R37, R0, 0x1, R37 ;  /* 0x0000000100257824 */ /* 0x008fd600078e0225 */
.L_x_101:
[----:B------:R-:W-:Y:S02]  /*4c60*/  LEA R3, R81, UR44, 0x3 ;  /* 0x0000002c51037c11 */ /* 0x000fe4000f8e18ff */
[----:B------:R-:W-:Y:S02]  /*4c70*/  SHF.L.U32 R0, R83, 0x1f, RZ ;  /* 0x0000001f53007819 */ /* 0x000fe400000006ff */
[----:B-1----:R-:W-:Y:S02]  /*4c80*/  LEA R4, R81, UR44, 0x4 ;  /* 0x0000002c51047c11 */ /* 0x002fe4000f8e20ff */
[----:B------:R-:W3:Y:S02]  /*4c90*/  SYNCS.PHASECHK.TRANS64.TRYWAIT P0, [R3+URZ+0x60], R0 ;  /* 0x00006000030075a7 */ /* 0x000ee400080011ff */
[----:B--23--:R-:W-:Y:S05]  /*4ca0*/  @!P0 BRA `(.L_x_84) ;  /* 0x0000002000a48947 */ /* 0x00cfea0003800000 */
.L_x_133:
[----:B------:R-:W1:Y:S01]  /*4cb0*/  LDS.128 R4, [R4+0xf0] ;  /* 0x0000f00004047984 */ /* 0x000e620000000c00 */
[----:B------:R-:W-:Y:S01]  /*4cc0*/  UISETP.GE.AND UP0, UPT, UR40, 0x1, UPT ;  /* 0x000000012800788c */ /* 0x000fe2000bf06270 */
[----:B------:R-:W-:Y:S01]  /*4cd0*/  @!PT LDS RZ, [RZ] ;  /* 0x00000000fffff984 */ /* 0x000fe20000000800 */
[----:B------:R-:W-:Y:S01]  /*4ce0*/  @!PT LDS RZ, [RZ] ;  /* 0x00000000fffff984 */ /* 0x000fe20000000800 */
[----:B------:R-:W-:Y:S01]  /*4cf0*/  @!PT LDS RZ, [RZ] ;  /* 0x00000000fffff984 */ /* 0x000fe20000000800 */
[----:B------:R-:W-:Y:S01]  /*4d00*/  @!PT LDS RZ, [RZ] ;  /* 0x00000000fffff984 */ /* 0x000fe20000000800 */
[----:B------:R2:W-:Y:S06]  /*4d10*/  MEMBAR.ALL.CTA ;  /* 0x0000000000007992 */ /* 0x0005ec0000008000 */
[----:B--2---:R-:W2:Y:S01]  /*4d20*/  FENCE.VIEW.ASYNC.S ;  /* 0x00000000000073c6 */ /* 0x004ea20000000000 */
[----:B-1----:R-:W-:Y:S11]  /*4d30*/  LOP3.LUT P0, RZ, R6, 0x1, RZ, 0xc0, !PT ;  /* 0x0000000106ff7812 */ /* 0x002ff6000780c0ff */
[----:B------:R-:W-:Y:S02]  /*4d40*/  @!UPT UIADD3 URZ, UPT, UPT, URZ, URZ, URZ ;  /* 0x000000fffffff290 */ /* 0x000fe4000fffe0ff */
[----:B--2---:R-:W-:Y:S01]  /*4d50*/  VOTEU.ANY UP1, P0 ;  /* 0x0000000000ff7886 */ /* 0x004fe20000020100 */
[----:B------:R-:W-:Y:S01]  /*4d60*/  PLOP3.LUT P0, PT, PT, PT, UP1, 0x80, 0x8 ;  /* 0x000000000008781c */ /* 0x000fe20003f0f018 */
[----:B------:R-:W-:Y:S11]  /*4d70*/  UP2UR UR47, UPR, URZ, 0x2 ;  /* 0x00000002ff2f7883 */ /* 0x000ff60008000000 */
[----:B------:R-:W-:Y:S01]  /*4d80*/  @!UPT UIADD3 URZ, UPT, UPT, URZ, URZ, URZ ;  /* 0x000000fffffff290 */ /* 0x000fe2000fffe0ff */
[----:B---3--:R-:W-:Y:S02]  /*4d90*/  @P0 SHF.R.U32.HI R0, RZ, 0x10, R5 ;  /* 0x00000010ff000819 */ /* 0x008fe40000011605 */
        /* <DEDUP_REMOVED lines=12> */
[----:B------:R-:W2:Y:S01]  /*4e60*/  LDCU UR12, c[0x0][0xb20] ;  /* 0x00016400ff0c77ac */ /* 0x000ea20008000800 */
[----:B------:R-:W-:Y:S02]  /*4e70*/  UIMAD.WIDE.U32 UR4, UR49, UR55, URZ ;  /* 0x00000037310472a5 */ /* 0x000fe4000f8e00ff */
[----:B------:R-:W-:Y:S02]  /*4e80*/  UIMAD.WIDE.U32 UR6, UR50, UR52, URZ ;  /* 0x00000034320672a5 */ /* 0x000fe4000f8e00ff */
[----:B------:R-:W-:Y:S02]  /*4e90*/  UISETP.NE.AND UP0, UPT, UR54, 0x1, UPT ;  /* 0x000000013600788c */ /* 0x000fe4000bf05270 */
[----:B------:R-:W-:Y:S02]  /*4ea0*/  UIMAD.WIDE.U32 UR8, UR37, UR55, URZ ;  /* 0x00000037250872a5 */ /* 0x000fe4000f8e00ff */
[----:B------:R-:W-:Y:S02]  /*4eb0*/  UIMAD.WIDE.U32 UR10, UR38, UR52, URZ ;  /* 0x00000034260a72a5 */ /* 0x000fe4000f8e00ff */
[----:B------:R-:W-:Y:S02]  /*4ec0*/  UISETP.NE.AND UP1, UPT, UR41, 0x1, UPT ;  /* 0x000000012900788c */ /* 0x000fe4000bf25270 */
[----:B------:R-:W-:Y:S01]  /*4ed0*/  UISETP.NE.AND UP2, UPT, UR40, 0x1, UPT ;  /* 0x000000012800788c */ /* 0x000fe2000bf45270 */
[----:B------:R-:W-:Y:S02]  /*4ee0*/  UMOV UR4, UR5 ;  /* 0x0000000500047c82 */ /* 0x000fe40008000000 */
[----:B--2---:R-:W-:Y:S03]  /*4ef0*/  USHF.R.U32.HI UR5, URZ, UR12, UR4 ;  /* 0x0000000cff057299 */ /* 0x004fe60008011604 */
[----:B------:R-:W-:Y:S02]  /*4f00*/  UMOV UR4, UR7 ;  /* 0x0000000700047c82 */ /* 0x000fe40008000000 */
[----:B------:R-:W-:Y:S02]  /*4f10*/  USHF.R.U32.HI UR7, URZ, UR53, UR4 ;  /* 0x00000035ff077299 */ /* 0x000fe40008011604 */
[----:B------:R-:W-:Y:S02]  /*4f20*/  USEL UR4, UR49, UR5, !UP0 ;  /* 0x0000000531047287 */ /* 0x000fe4000c000000 */
[----:B------:R-:W-:Y:S01]  /*4f30*/  USEL UR7, UR50, UR7, !UP1 ;  /* 0x0000000732077287 */ /* 0x000fe2000c800000 */
[----:B------:R-:W-:Y:S01]  /*4f40*/  UMOV UR5, UR9 ;  /* 0x0000000900057c82 */ /* 0x000fe20008000000 */
[----:B------:R-:W-:Y:S02]  /*4f50*/  UIMAD.WIDE.U32 UR8, UR4, UR42, URZ ;  /* 0x0000002a040872a5 */ /* 0x000fe4000f8e00ff */
[----:B------:R-:W-:Y:S03]  /*4f60*/  USHF.R.U32.HI UR6, URZ, UR12, UR5 ;  /* 0x0000000cff067299 */ /* 0x000fe60008011605 */
[----:B------:R-:W-:Y:S01]  /*4f70*/  UMOV UR5, UR11 ;  /* 0x0000000b00057c82 */ /* 0x000fe20008000000 */
[----:B------:R-:W-:Y:S02]  /*4f80*/  UIMAD.WIDE.U32 UR10, UR7, UR42, URZ ;  /* 0x0000002a070a72a5 */ /* 0x000fe4000f8e00ff */
[----:B------:R-:W-:Y:S02]  /*4f90*/  USHF.R.U32.HI UR12, URZ, UR53, UR5 ;  /* 0x00000035ff0c7299 */ /* 0x000fe40008011605 */
[----:B------:R-:W-:Y:S01]  /*4fa0*/  USEL UR6, UR37, UR6, !UP0 ;  /* 0x0000000625067287 */ /* 0x000fe2000c000000 */
[----:B------:R-:W-:Y:S02]  /*4fb0*/  UMOV UR5, UR9 ;  /* 0x0000000900057c82 */ /* 0x000fe40008000000 */
[----:B------:R-:W-:Y:S01]  /*4fc0*/  UMOV UR10, UR11 ;  /* 0x0000000b000a7c82 */ /* 0x000fe20008000000 */
[----:B------:R-:W-:Y:S02]  /*4fd0*/  @UP2 USHF.R.U32.HI UR4, URZ, UR43, UR5 ;  /* 0x0000002bff042299 */ /* 0x000fe40008011605 */
[----:B------:R-:W-:Y:S02]  /*4fe0*/  @UP2 USHF.R.U32.HI UR7, URZ, UR43, UR10 ;  /* 0x0000002bff072299 */ /* 0x000fe4000801160a */
[----:B------:R-:W-:Y:S02]  /*4ff0*/  UIMAD UR4, UR40, UR4, URZ ;  /* 0x00000004280472a4 */ /* 0x000fe4000f8e02ff */
[----:B------:R-:W-:Y:S02]  /*5000*/  UIMAD.WIDE.U32 UR10, UR6, UR42, URZ ;  /* 0x0000002a060a72a5 */ /* 0x000fe4000f8e00ff */
[----:B------:R-:W-:Y:S02]  /*5010*/  USEL UR5, UR38, UR12, !UP1 ;  /* 0x0000000c26057287 */ /* 0x000fe4000c800000 */
[----:B------:R-:W-:Y:S02]  /*5020*/  UIMAD UR8, UR40, UR7, URZ ;  /* 0x00000007280872a4 */ /* 0x000fe4000f8e02ff */
[----:B------:R-:W-:Y:S03]  /*5030*/  UISETP.GE.AND UP0, UPT, UR6, UR4, UPT ;  /* 0x000000040600728c */ /* 0x000fe6000bf06270 */
[----:B------:R-:W-:Y:S01]  /*5040*/  UMOV UR4, UR11 ;  /* 0x0000000b00047c82 */ /* 0x000fe20008000000 */
[----:B------:R-:W-:Y:S02]  /*5050*/  UISETP.GE.OR UP0, UPT, UR5, UR8, UP0 ;  /* 0x000000080500728c */ /* 0x000fe40008706670 */
[----:B------:R-:W-:Y:S02]  /*5060*/  USHF.R.U32.HI UR4, URZ, UR43, UR4 ;  /* 0x0000002bff047299 */ /* 0x000fe40008011604 */
[----:B------:R-:W-:Y:S02]  /*5070*/  UIMAD.WIDE.U32 UR8, UR5, UR42, URZ ;  /* 0x0000002a050872a5 */ /* 0x000fe4000f8e00ff */
[----:B------:R-:W-:Y:S02]  /*5080*/  USEL UR11, UR6, UR4, !UP2 ;  /* 0x00000004060b7287 */ /* 0x000fe4000d000000 */
[----:B------:R-:W-:Y:S02]  /*5090*/  UIADD3 UR8, UPT, UPT, -UR5, URZ, URZ ;  /* 0x000000ff05087290 */ /* 0x000fe4000fffe1ff */
[----:B------:R-:W-:Y:S01]  /*50a0*/  UIADD3 UR10, UPT, UPT, -UR11, URZ, URZ ;  /* 0x000000ff0b0a7290 */ /* 0x000fe2000fffe1ff */
[----:B------:R-:W-:Y:S01]  /*50b0*/  @!UP0 UMOV UR4, UR9 ;  /* 0x0000000900048c82 */ /* 0x000fe20008000000 */
[----:B------:R-:W-:Y:S02]  /*50c0*/  UIADD3 UR9, UPT, UPT, -UR6, URZ, URZ ;  /* 0x000000ff06097290 */ /* 0x000fe4000fffe1ff */
[----:B------:R-:W-:Y:S02]  /*50d0*/  @!UP0 USHF.R.U32.HI UR4, URZ, UR43, UR4 ;  /* 0x0000002bff048299 */ /* 0x000fe40008011604 */
[----:B------:R-:W-:Y:S02]  /*50e0*/  UIMAD UR10, UR40, UR10, UR6 ;  /* 0x0000000a280a72a4 */ /* 0x000fe4000f8e0206 */
[----:B------:R-:W-:Y:S04]  /*50f0*/  @!UP0 USEL UR4, UR5, UR4, !UP2 ;  /* 0x0000000405048287 */ /* 0x000fe8000d000000 */
[----:B------:R-:W-:Y:S02]  /*5100*/  @!UP0 UIMAD UR10, UR7, UR10, UR4 ;  /* 0x0000000a070a82a4 */ /* 0x000fe4000f8e0204 */
[----:B------:R-:W-:Y:S02]  /*5110*/  @!UP0 UIADD3 UR11, UPT, UPT, UR11, -UR4, URZ ;  /* 0x800000040b0b8290 */ /* 0x000fe4000fffe0ff */
[----:B------:R-:W-:Y:S02]  /*5120*/  UIMAD UR7, UR41, UR8, UR38 ;  /* 0x00000008290772a4 */ /* 0x000fe4000f8e0226 */
[----:B------:R-:W-:Y:S02]  /*5130*/  @!UP0 UIMAD UR6, UR11, UR40, UR5 ;  /* 0x000000280b0682a4 */ /* 0x000fe4000f8e0205 */
[----:B------:R-:W-:Y:S01]  /*5140*/  UIMAD UR4, UR54, UR9, UR37 ;  /* 0x00000009360472a4 */ /* 0x000fe2000f8e0225 */
[----:B------:R-:W-:Y:S02]  /*5150*/  @!UP0 UMOV UR5, UR10 ;  /* 0x0000000a00058c82 */ /* 0x000fe40008000000 */
[----:B------:R-:W-:Y:S02]  /*5160*/  UIMAD UR38, UR5, UR41, UR7 ;  /* 0x00000029052672a4 */ /* 0x000fe4000f8e0207 */
[----:B------:R-:W-:Y:S11]  /*5170*/  UIMAD UR37, UR6, UR54, UR4 ;  /* 0x00000036062572a4 */ /* 0x000ff6000f8e0204 */
[----:B------:R-:W-:Y:S01]  /*5180*/  @!UPT UIADD3 URZ, UPT, UPT, URZ, URZ, URZ ;  /* 0x000000fffffff290 */ /* 0x000fe2000fffe0ff */
.L_x_85:
[----:B------:R-:W-:Y:S01]  /*5190*/  UISETP.NE.AND UP0, UPT, UR39, 0x1, UPT ;  /* 0x000000012700788c */ /* 0x000fe2000bf05270 */
[----:B------:R-:W-:Y:S10]  /*51a0*/  IADD3 R81, PT, PT, R81, 0x1, RZ ;  /* 0x0000000151517810 */ /* 0x000ff40007ffe0ff */
[----:B------:R-:W2:Y:S01]  /*51b0*/  @!UP0 LDCU.128 UR12, c[0x0][0xb10] ;  /* 0x00016200ff0c87ac */ /* 0x000ea20008000c00 */
[----:B------:R-:W3:Y:S01]  /*51c0*/  @!UP0 LDCU UR5, c[0x0][0xb0c] ;  /* 0x00016180ff0587ac */ /* 0x000ee20008000800 */
[----:B------:R-:W4:Y:S01]  /*51d0*/  @!UP0 LDCU UR10, c[0x0][0xb20] ;  /* 0x00016400ff0a87ac */ /* 0x000f220008000800 */
[----:B--2---:R-:W-:Y:S02]  /*51e0*/  UIMAD.WIDE.U32 UR8, UR38, UR12, URZ ;  /* 0x0000000c260872a5 */ /* 0x004fe4000f8e00ff */
[----:B------:R-:W-:Y:S02]  /*51f0*/  UIMAD.WIDE.U32 UR6, UR37, UR15, URZ ;  /* 0x0000000f250672a5 */ /* 0x000fe4000f8e00ff */
[----:B------:R-:W-:Y:S03]  /*5200*/  @!UP0 UISETP.NE.AND UP1, UPT, UR14, 0x1, UPT ;  /* 0x000000010e00888c */ /* 0x000fe6000bf25270 */
[----:B------:R-:W-:Y:S01]  /*5210*/  @!UP0 UMOV UR4, UR9 ;  /* 0x0000000900048c82 */ /* 0x000fe20008000000 */
[----:B---3--:R-:W-:Y:S02]  /*5220*/  @!UP0 UISETP.NE.AND UP2, UPT, UR5, 0x1, UPT ;  /* 0x000000010500888c */ /* 0x008fe4000bf45270 */
[----:B------:R-:W-:Y:S01]  /*5230*/  @!UP0 USHF.R.U32.HI UR4, URZ, UR13, UR4 ;  /* 0x0000000dff048299 */ /* 0x000fe20008011604 */
[----:B------:R-:W-:Y:S02]  /*5240*/  @!UP0 UMOV UR6, UR7 ;  /* 0x0000000700068c82 */ /* 0x000fe40008000000 */
[----:B----4-:R-:W-:Y:S02]  /*5250*/  @!UP0 USHF.R.U32.HI UR6, URZ, UR10, UR6 ;  /* 0x0000000aff068299 */ /* 0x010fe40008011606 */
[----:B------:R-:W-:Y:S02]  /*5260*/  @!UP0 USEL UR7, UR38, UR4, !UP2 ;  /* 0x0000000426078287 */ /* 0x000fe4000d000000 */
[----:B------:R-:W-:Y:S04]  /*5270*/  @!UP0 USEL UR6, UR37, UR6, !UP1 ;  /* 0x0000000625068287 */ /* 0x000fe8000c800000 */
[----:B------:R-:W-:Y:S02]  /*5280*/  @!UP0 UIADD3 UR4, UPT, UPT, -UR7, UR6, URZ ;  /* 0x0000000607048290 */ /* 0x000fe4000fffe1ff */
[----:B------:R-:W-:Y:S02]  /*5290*/  @!UP0 UIADD3 UR6, UPT, UPT, UR7, -UR6, URZ ;  /* 0x8000000607068290 */ /* 0x000fe4000fffe0ff */
[----:B------:R-:W-:Y:S02]  /*52a0*/  @!UP0 UIMAD UR38, UR4, UR5, UR38 ;  /* 0x00000005042682a4 */ /* 0x000fe4000f8e0226 */
[----:B------:R-:W-:Y:S02]  /*52b0*/  @!UP0 UIMAD UR37, UR6, UR14, UR37 ;  /* 0x0000000e062582a4 */ /* 0x000fe4000f8e0225 */
[----:B------:R-:W-:Y:S09]  /*52c0*/  ULOP3.LUT UP0, URZ, UR56, 0x1b0, URZ, 0xc0, !UPT ;  /* 0x000001b038ff7892 */ /* 0x000ff2000f80c0ff */
[----:B------:R-:W-:Y:S05]  /*52d0*/  BRA.U !UP0, `(.L_x_86) ;  /* 0x0000000108407547 */ /* 0x000fea000b800000 */
[----:B------:R-:W2:Y:S01]  /*52e0*/  LDCU.64 UR8, c[0x4][0x80] ;  /* 0x01001000ff0877ac */ /* 0x000ea20008000a00 */
[----:B------:R-:W-:Y:S01]  /*52f0*/  MOV R3, 0x0 ;  /* 0x0000000000037802 */ /* 0x000fe20000000f00 */
[----:B------:R-:W-:Y:S02]  /*5300*/  HFMA2 R12, -RZ, RZ, 0, 5.9604644775390625e-08 ;  /* 0x00000001ff0c7431 */ /* 0x000fe400000001ff */
[----:B------:R-:W-:Y:S02]  /*5310*/  IMAD.MOV.U32 R8, RZ, RZ, 0x70 ;  /* 0x00000070ff087424 */ /* 0x000fe400078e00ff */
[----:B------:R-:W-:Y:S01]  /*5320*/  IMAD.MOV.U32 R13, RZ, RZ, RZ ;  /* 0x000000ffff0d7224 */ /* 0x000fe200078e00ff */
[----:B------:R-:W3:Y:S01]  /*5330*/  LDCU.64 UR6, c[0x4][0x88] ;  /* 0x01001100ff0677ac */ /* 0x000ee20008000a00 */
[----:B------:R-:W4:Y:S01]  /*5340*/  LDC.64 R2, c[0x4][R3] ;  /* 0x0100000003027b82 */ /* 0x000f220000000a00 */
[----:B------:R-:W1:Y:S01]  /*5350*/  LDCU.64 UR4, c[0x4][0x8] ;  /* 0x01000100ff0477ac */ /* 0x000e620008000a00 */
[----:B--2---:R-:W-:Y:S01]  /*5360*/  MOV R5, UR9 ;  /* 0x0000000900057c02 */ /* 0x004fe20008000f00 */
[----:B------:R-:W-:Y:S01]  /*5370*/  IMAD.U32 R4, RZ, RZ, UR8 ;  /* 0x00000008ff047e24 */ /* 0x000fe2000f8e00ff */
[----:B---3--:R-:W-:Y:S01]  /*5380*/  MOV R7, UR7 ;  /* 0x0000000700077c02 */ /* 0x008fe20008000f00 */
[----:B------:R-:W-:Y:S01]  /*5390*/  IMAD.U32 R6, RZ, RZ, UR6 ;  /* 0x00000006ff067e24 */ /* 0x000fe2000f8e00ff */
[----:B-1----:R-:W-:Y:S01]  /*53a0*/  MOV R11, UR5 ;  /* 0x00000005000b7c02 */ /* 0x002fe20008000f00 */
[----:B------:R-:W-:Y:S02]  /*53b0*/  IMAD.U32 R10, RZ, RZ, UR4 ;  /* 0x00000004ff0a7e24 */ /* 0x000fe4000f8e00ff */
[----:B------:R-:W-:Y:S07]  /*53c0*/  LEPC R20, `(.L_x_86) ;  /* 0x000000001014794e */ /* 0x000fee0000000000 */
[----:B----45:R-:W-:Y:S05]  /*53d0*/  CALL.ABS.NOINC R2 ;  /* 0x0000000002007343 */ /* 0x030fea0003c00000 */
.L_x_86:
[----:B------:R-:W-:Y:S01]  /*53e0*/  LOP3.LUT P0, RZ, R85, 0x1b0, RZ, 0xc0, !PT ;  /* 0x000001b055ff7812 */ /* 0x000fe2000780c0ff */
[----:B------:R-:W-:Y:S11]  /*53f0*/  BSSY.RECONVERGENT B6, `(.L_x_87) ;  /* 0x0000013000067945 */ /* 0x000ff60003800200 */
[----:B------:R-:W-:Y:S01]  /*5400*/  @!UPT UIADD3 URZ, UPT, UPT, URZ, URZ, URZ ;  /* 0x000000fffffff290 */ /* 0x000fe2000fffe0ff */
[----:B------:R-:W-:Y:S05]  /*5410*/  @!P0 BRA `(.L_x_88) ;  /* 0x0000000000408947 */ /* 0x000fea0003800000 */
        /* <DEDUP_REMOVED lines=16> */
.L_x_88:
[----:B------:R-:W-:Y:S05]  /*5520*/  BSYNC.RECONVERGENT B6 ;  /* 0x0000000000067941 */ /* 0x000fea0003800200 */
.L_x_87:
[----:B------:R-:W-:Y:S01]  /*5530*/  ISETP.NE.U32.AND P3, PT, R74, RZ, PT ;  /* 0x000000ff4a00720c */ /* 0x000fe20003f65070 */
[----:B------:R-:W-:Y:S01]  /*5540*/  UISETP.NE.AND UP1, UPT, UR61, URZ, UPT ;  /* 0x000000ff3d00728c */ /* 0x000fe2000bf25270 */
[----:B------:R-:W-:Y:S02]  /*5550*/  ISETP.NE.U32.AND P4, PT, R70, RZ, PT ;  /* 0x000000ff4600720c */ /* 0x000fe40003f85070 */
[----:B------:R-:W-:Y:S02]  /*5560*/  ISETP.NE.AND.EX P3, PT, R75, RZ, PT, P3 ;  /* 0x000000ff4b00720c */ /* 0x000fe40003f65330 */
[----:B------:R-:W-:Y:S02]  /*5570*/  PLOP3.LUT P1, PT, PT, PT, PT, 0x8, 0x80 ;  /* 0x000000000080781c */ /* 0x000fe40003f2e170 */
[----:B------:R-:W-:Y:S02]  /*5580*/  PLOP3.LUT P0, PT, PT, PT, UP1, 0x80, 0x8 ;  /* 0x000000000008781c */ /* 0x000fe40003f0f018 */
[----:B------:R-:W-:Y:S02]  /*5590*/  ISETP.NE.AND.EX P4, PT, R71, RZ, PT, P4 ;  /* 0x000000ff4700720c */ /* 0x000fe40003f85340 */
[----:B------:R-:W2:Y:S09]  /*55a0*/  @UP1 LDCU.64 UR4, c[0x0][0x888] ;  /* 0x00011100ff0417ac */ /* 0x000eb20008000a00 */
[----:B------:R-:W-:Y:S01]  /*55b0*/  @P0 PLOP3.LUT P1, PT, P3, PT, PT, 0x80, 0x8 ;  /* 0x000000000008081c */ /* 0x000fe20001f2f070 */
[----:B--2---:R-:W-:Y:S04]  /*55c0*/  @UP1 UISETP.NE.U32.AND UP0, UPT, UR4, URZ, UPT ;  /* 0x000000ff0400128c */ /* 0x004fe8000bf05070 */
[----:B------:R-:W-:Y:S04]  /*55d0*/  @UP1 UISETP.NE.AND.EX UP0, UPT, UR5, URZ, UPT, UP0 ;  /* 0x000000ff0500128c */ /* 0x000fe8000bf05300 */
[----:B------:R-:W-:Y:S01]  /*55e0*/  @UP1 USEL UR4, URZ, 0xffffffff, UP0 ;  /* 0xffffffffff041887 */ /* 0x000fe20008000000 */
[----:B------:R-:W-:Y:S11]  /*55f0*/  @!P3 BRA `(.L_x_89) ;  /* 0x000000000030b947 */ /* 0x000ff60003800000 */
        /* <DEDUP_REMOVED lines=12> */
.L_x_89:
[----:B------:R-:W-:Y:S05]  /*56c0*/  @!P4 BRA `(.L_x_90) ;  /* 0x000000000024c947 */ /* 0x000fea0003800000 */
[----:B------:R-:W-:Y:S01]  /*56d0*/  ISETP.NE.U32.AND P2, PT, R68, RZ, PT ;  /* 0x000000ff4400720c */ /* 0x000fe20003f45070 */
[----:B------:R-:W2:Y:S03]  /*56e0*/  LDCU.64 UR6, c[0x0][0x358] ;  /* 0x00006b00ff0677ac */ /* 0x000ea60008000a00 */
[----:B------:R-:W-:Y:S11]  /*56f0*/  ISETP.NE.AND.EX P2, PT, R69, RZ, PT, P2 ;  /* 0x000000ff4500720c */ /* 0x000ff60003f45320 */
[----:B------:R-:W-:Y:S02]  /*5700*/  @!UPT UIADD3 URZ, UPT, UPT, URZ, URZ, URZ ;  /* 0x000000fffffff290 */ /* 0x000fe4000fffe0ff */
[----:B------:R-:W4:Y:S01]  /*5710*/  @P2 LDC.64 R2, c[0x0][0x8a8] ;  /* 0x00022a00ff022b82 */ /* 0x000f220000000a00 */
[----:B-1----:R-:W-:Y:S04]  /*5720*/  @P2 IMAD R0, R70, UR36, RZ ;  /* 0x0000002446002c24 */ /* 0x002fe8000f8e02ff */
[----:B----4-:R-:W-:Y:S05]  /*5730*/  @P2 IMAD.WIDE R2, R0, 0x4, R2 ;  /* 0x0000000400022825 */ /* 0x010fea00078e0202 */
[----:B--2--5:R2:W5:Y:S02]  /*5740*/  @P2 LDG.E R38, desc[UR6][R2.64] ;  /* 0x0000000602262981 */ /* 0x024564000c1e1900 */
[----:B--2---:R-:W4:Y:S02]  /*5750*/  @!P2 LDC R38, c[0x0][0x8a0] ;  /* 0x00022800ff26ab82 */ /* 0x004f240000000800 */
.L_x_90:
[----:B---3-5:R-:W-:Y:S01]  /*5760*/  @P0 FSETP.NEU.AND P4, PT, R39, RZ, PT ;  /* 0x000000ff2700020b */ /* 0x028fe20003f8d000 */
[----:B-1----:R-:W-:Y:S01]  /*5770*/  IMAD.U32 R0, RZ, RZ, UR4 ;  /* 0x00000004ff007e24 */ /* 0x002fe2000f8e00ff */
[----:B------:R-:W-:Y:S01]  /*5780*/  @P0 LOP3.LUT P2, RZ, R79, 0xff, RZ, 0xc0, !PT ;  /* 0x000000ff4fff0812 */ /* 0x000fe2000784c0ff */
[----:B------:R-:W-:Y:S01]  /*5790*/  BSSY B1, `(.L_x_91) ;  /* 0x0000039000017945 */ /* 0x000fe20003800000 */
[----:B------:R-:W-:Y:S02]  /*57a0*/  @P0 SEL R2, RZ, 0xffffffff, P4 ;  /* 0xffffffffff020807 */ /* 0x000fe40002000000 */
[----:B------:R-:W-:Y:S02]  /*57b0*/  CS2R R66, SRZ ;  /* 0x0000000000427805 */ /* 0x000fe4000001ff00 */
[----:B------:R-:W-:Y:S02]  /*57c0*/  LEA R22, R36, UR44, 0x3 ;  /* 0x0000002c24167c11 */ /* 0x000fe4000f8e18ff */
[----:B------:R-:W-:Y:S02]  /*57d0*/  CS2R R64, SRZ ;  /* 0x0000000000407805 */ /* 0x000fe4000001ff00 */
[----:B------:R-:W-:Y:S02]  /*57e0*/  @P1 SEL R2, R0, R2, !P2 ;  /* 0x0000000200021207 */ /* 0x000fe40005000000 */
[----:B------:R-:W-:Y:S02]  /*57f0*/  CS2R R18, SRZ ;  /* 0x0000000000127805 */ /* 0x000fe4000001ff00 */
[----:B------:R-:W-:Y:S02]  /*5800*/  SHF.L.U32 R3, R84, 0x1f, RZ ;  /* 0x0000001f54037819 */ /* 0x000fe400000006ff */
[----:B------:R-:W-:Y:S02]  /*5810*/  CS2R R16, SRZ ;  /* 0x0000000000107805 */ /* 0x000fe4000001ff00 */
[----:B------:R-:W-:Y:S02]  /*5820*/  @P0 LOP3.LUT R2, R2, 0x1, RZ, 0xc0, !PT ;  /* 0x0000000102020812 */ /* 0x000fe400078ec0ff */
[----:B------:R-:W-:Y:S02]  /*5830*/  PLOP3.LUT P5, PT, PT, PT, PT, 0x8, 0x80 ;  /* 0x000000000080781c */ /* 0x000fe40003fae170 */
[----:B------:R-:W-:Y:S02]  /*5840*/  ISETP.NE.U32.OR P1, PT, R2, 0x1, !P0 ;  /* 0x000000010200780c */ /* 0x000fe40004725470 */
[----:B------:R-:W-:Y:S11]  /*5850*/  LEA.HI R2, R36, R36, RZ, 0x1 ;  /* 0x0000002424027211 */ /* 0x000ff600078f08ff */
[----:B------:R-:W-:Y:S04]  /*5860*/  @P1 SHF.L.U32 R0, R82, 0x1f, RZ ;  /* 0x0000001f52001819 */ /* 0x000fe800000006ff */
[----:B------:R1:W2:Y:S01]  /*5870*/  @P1 SYNCS.PHASECHK.TRANS64.TRYWAIT P0, [UR44+0x40], R0 ;  /* 0x00004000ff0015a7 */ /* 0x0002a2000800112c */
[----:B------:R3:W3:Y:S01]  /*5880*/  SYNCS.PHASECHK.TRANS64.TRYWAIT P4, [R22+URZ+0x80], R3 ;  /* 0x00008003160075a7 */ /* 0x0006e200080811ff */
[C---:B-1----:R-:W-:Y:S01]  /*5890*/  IMAD.SHL.U32 R0, R2.reuse, 0x20, RZ ;  /* 0x0000002002007824 */ /* 0x042fe200078e00ff */
[----:B------:R-:W-:Y:S04]  /*58a0*/  LOP3.LUT R2, R2, 0xffe, RZ, 0xc0, !PT ;  /* 0x00000ffe02027812 */ /* 0x000fe800078ec0ff */
[----:B------:R-:W-:Y:S01]  /*58b0*/  LOP3.LUT R0, R0, 0xffffffc0, RZ, 0xc0, !PT ;  /* 0xffffffc000007812 */ /* 0x000fe200078ec0ff */
[----:B------:R-:W-:Y:S04]  /*58c0*/  IMAD.IADD R2, R36, 0x1, -R2 ;  /* 0x0000000124027824 */ /* 0x000fe800078e0a02 */
[----:B------:R-:W-:Y:S04]  /*58d0*/  IMAD.IADD R0, R37, 0x1, R0 ;  /* 0x0000000125007824 */ /* 0x000fe800078e0200 */
[----:B------:R-:W-:Y:S01]  /*58e0*/  IMAD R2, R2, 0x100000, R0 ;  /* 0x0010000002027824 */ /* 0x000fe200078e0200 */
[----:B--2---:R-:W-:Y:S01]  /*58f0*/  @P1 PLOP3.LUT P5, PT, P0, PT, PT, 0x8, 0x80 ;  /* 0x000000000080181c */ /* 0x004fe200007ae170 */
[----:B------:R-:W-:Y:S01]  /*5900*/  @!UPT UIADD3 URZ, UPT, UPT, URZ, URZ, URZ ;  /* 0x000000fffffff290 */ /* 0x000fe2000fffe0ff */
[----:B---3--:R-:W-:Y:S11]  /*5910*/  @!P1 BRA `(.L_x_92) ;  /* 0x0000000000809947 */ /* 0x008ff60003800000 */
[----:B------:R-:W-:Y:S01]  /*5920*/  ISETP.NE.U32.AND P0, PT, RZ, UR58, PT ;  /* 0x0000003aff007c0c */ /* 0x000fe2000bf05070 */
[----:B------:R-:W-:Y:S01]  /*5930*/  BSSY B0, `(.L_x_93) ;  /* 0x0000012000007945 */ /* 0x000fe20003800000 */
[----:B------:R-:W-:Y:S02]  /*5940*/  FSETP.NEU.AND P2, PT, R39, RZ, PT ;  /* 0x000000ff2700720b */ /* 0x000fe40003f4d000 */
[----:B------:R-:W-:Y:S02]  /*5950*/  CS2R R18, SRZ ;  /* 0x0000000000127805 */ /* 0x000fe4000001ff00 */
[----:B------:R-:W-:Y:S02]  /*5960*/  ISETP.NE.AND.EX P0, PT, RZ, UR59, PT, P0 ;  /* 0x0000003bff007c0c */ /* 0x000fe4000bf05300 */
[----:B------:R-:W-:Y:S02]  /*5970*/  CS2R R16, SRZ ;  /* 0x0000000000107805 */ /* 0x000fe4000001ff00 */
[----:B------:R-:W-:Y:S02]  /*5980*/  LOP3.LUT P1, RZ, R79, 0xff, RZ, 0xc0, !PT ;  /* 0x000000ff4fff7812 */ /* 0x000fe4000782c0ff */
[----:B------:R-:W-:Y:S02]  /*5990*/  CS2R R66, SRZ ;  /* 0x0000000000427805 */ /* 0x000fe4000001ff00 */
[----:B------:R-:W-:Y:S02]  /*59a0*/  SEL R0, RZ, 0xffffffff, P2 ;  /* 0xffffffffff007807 */ /* 0x000fe40001000000 */
[----:B------:R-:W-:Y:S02]  /*59b0*/  CS2R R64, SRZ ;  /* 0x0000000000407805 */ /* 0x000fe4000001ff00 */
[----:B------:R-:W-:Y:S04]  /*59c0*/  SEL R4, RZ, 0xffffffff, P0 ;  /* 0xffffffffff047807 */ /* 0x000fe80000000000 */
[----:B------:R-:W-:Y:S04]  /*59d0*/  @P3 SEL R0, R4, R0, !P1 ;  /* 0x0000000004003207 */ /* 0x000fe80004800000 */
[----:B------:R-:W-:Y:S04]  /*59e0*/  LOP3.LUT R0, R0, 0x1, RZ, 0xc0, !PT ;  /* 0x0000000100007812 */ /* 0x000fe800078ec0ff */
[----:B------:R-:W-:Y:S01]  /*59f0*/  ISETP.NE.U32.AND P0, PT, R0, 0x1, PT ;  /* 0x000000010000780c */ /* 0x000fe20003f05070 */
[----:B------:R-:W-:Y:S01]  /*5a00*/  @!UPT UIADD3 URZ, UPT, UPT, URZ, URZ, URZ ;  /* 0x000000fffffff290 */ /* 0x000fe2000fffe0ff */
[----:B------:R-:W-:Y:S11]  /*5a10*/  @!P5 BRA `(.L_x_94) ;  /* 0x00000000000cd947 */ /* 0x000ff60003800000 */
[----:B------:R-:W-:Y:S04]  /*5a20*/  SHF.L.U32 R4, R82, 0x1f, RZ ;  /* 0x0000001f52047819 */ /* 0x000fe800000006ff */
[----:B------:R-:W1:Y:S02]  /*5a30*/  SYNCS.PHASECHK.TRANS64.TRYWAIT P1, [UR44+0x40], R4 ;  /* 0x00004004ff0075a7 */ /* 0x000e64000802112c */
[----:B-1----:R-:W-:Y:S05]  /*5a40*/  @!P1 BRA `(.L_x_95) ;  /* 0x0000001400509947 */ /* 0x002fea0003800000 */
.L_x_94:
[----:B------:R-:W-:Y:S05]  /*5a50*/  BSYNC B0 ;  /* 0x0000000000007941 */ /* 0x000fea0003800000 */
.L_x_93:
[----:B------:R2:W3:Y:S01]  /*5a60*/  @P0 LDS.128 R16, [R78+UR44+0x200] ;  /* 0x0002002c4e100984 */ /* 0x0004e20008000c00 */
[----:B------:R-:W-:Y:S01]  /*5a70*/  UIADD3 UR4, UPT, UPT, UR44, 0x48, URZ ;  /* 0x000000482c047890 */ /* 0x000fe2000fffe0ff */
[----:B------:R-:W-:Y:S02]  /*5a80*/  LOP3.LUT R82, R82, 0x1, RZ, 0x3c, !PT ;  /* 0x0000000152527812 */ /* 0x000fe400078e3cff */
[----:B------:R2:W1:Y:S01]  /*5a90*/  @P0 LDS.128 R64, [R77+0x10] ;  /* 0x000010004d400984 */ /* 0x0004620000000c00 */
[----:B------:R-:W-:Y:S01]  /*5aa0*/  UPRMT UR4, UR48, 0x654, UR4 ;  /* 0x0000065430047896 */ /* 0x000fe20008000004 */
[----:B------:R-:W-:Y:S01]  /*5ab0*/  @!PT LDS RZ, [RZ] ;  /* 0x00000000fffff984 */ /* 0x000fe20000000800 */
[----:B------:R-:W-:Y:S01]  /*5ac0*/  @!PT LDS RZ, [RZ] ;  /* 0x00000000fffff984 */ /* 0x000fe20000000800 */
[----:B------:R-:W-:Y:S01]  /*5ad0*/  @!PT LDS RZ, [RZ] ;  /* 0x00000000fffff984 */ /* 0x000fe20000000800 */
[----:B------:R-:W-:Y:S01]  /*5ae0*/  @!PT LDS RZ, [RZ] ;  /* 0x00000000fffff984 */ /* 0x000fe20000000800 */
[----:B------:R5:W-:Y:S06]  /*5af0*/  MEMBAR.ALL.CTA ;  /* 0x0000000000007992 */ /* 0x000bec0000008000 */
[----:B-----5:R-:W5:Y:S02]  /*5b00*/  FENCE.VIEW.ASYNC.S ;  /* 0x00000000000073c6 */ /* 0x020f640000000000 */
[----:B-----5:R-:W-:Y:S03]  /*5b10*/  SYNCS.ARRIVE.TRANS64.RED.A1T0 RZ, [UR4], RZ ;  /* 0x000000ffffff79a7 */ /* 0x020fe60008100404 */
.L_x_92:
[----:B------:R-:W-:Y:S05]  /*5b20*/  BSYNC B1 ;  /* 0x0000000000017941 */ /* 0x000fea0003800000 */
.L_x_91:
[----:B-1----:R-:W-:Y:S04]  /*5b30*/  SHF.R.U32.HI R0, RZ, 0x15, R2 ;  /* 0x00000015ff007819 */ /* 0x002fe80000011602 */
[----:B------:R-:W-:Y:S01]  /*5b40*/  LOP3.LUT P0, RZ, R0, 0x3, R80, 0x48, !PT ;  /* 0x0000000300ff7812 */ /* 0x000fe20007804850 */
[----:B------:R-:W-:Y:S01]  /*5b50*/  @!UPT UIADD3 URZ, UPT, UPT, URZ, URZ, URZ ;  /* 0x000000fffffff290 */ /* 0x000fe2000fffe0ff */
[----:B------:R-:W-:Y:S11]  /*5b60*/  @P4 BRA `(.L_x_96) ;  /* 0x0000000000084947 */ /* 0x000ff60003800000 */
[----:B------:R-:W1:Y:S02]  /*5b70*/  SYNCS.PHASECHK.TRANS64.TRYWAIT P1, [R22+URZ+0x80], R3 ;  /* 0x00008003160075a7 */ /* 0x000e6400080211ff */
[----:B-1----:R-:W-:Y:S05]  /*5b80*/  @!P1 BRA `(.L_x_97) ;  /* 0x0000001400189947 */ /* 0x002fea0003800000 */
.L_x_96:
[----:B------:R-:W-:Y:S05]  /*5b90*/  @!P0 BRA `(.L_x_98) ;  /* 0x0000000000408947 */ /* 0x000fea0003800000 */
[----:B------:R-:W1:Y:S01]  /*5ba0*/  LDCU.64 UR8, c[0x4][0x70] ;  /* 0x01000e00ff0877ac */ /* 0x000e620008000a00 */
[----:B------:R-:W-:Y:S01]  /*5bb0*/  MOV R15, 0x0 ;  /* 0x00000000000f7802 */ /* 0x000fe20000000f00 */
[----:B------:R-:W-:Y:S02]  /*5bc0*/  HFMA2 R12, -RZ, RZ, 0, 5.9604644775390625e-08 ;  /* 0x00000001ff0c7431 */ /* 0x000fe400000001ff */
[----:B------:R-:W-:Y:S02]  /*5bd0*/  IMAD.MOV.U32 R8, RZ, RZ, 0x192 ;  /* 0x00000192ff087424 */ /* 0x000fe400078e00ff */
[----:B------:R-:W-:Y:S01]  /*5be0*/  IMAD.MOV.U32 R13, RZ, RZ, RZ ;  /* 0x000000ffff0d7224 */ /* 0x000fe200078e00ff */
[----:B------:R-:W5:Y:S01]  /*5bf0*/  LDCU.64 UR6, c[0x4][0x78] ;  /* 0x01000f00ff0677ac */ /* 0x000f620008000a00 */
[----:B------:R-:W2:Y:S01]  /*5c00*/  LDC.64 R14, c[0x4][R15] ;  /* 0x010000000f0e7b82 */ /* 0x000ea20000000a00 */
[----:B------:R-:W3:Y:S01]  /*5c10*/  LDCU.64 UR4, c[0x4][0x10] ;  /* 0x01000200ff0477ac */ /* 0x000ee20008000a00 */
[----:B-1----:R-:W-:Y:S01]  /*5c20*/  MOV R5, UR9 ;  /* 0x0000000900057c02 */ /* 0x002fe20008000f00 */
[----:B------:R-:W-:Y:S01]  /*5c30*/  IMAD.U32 R4, RZ, RZ, UR8 ;  /* 0x00000008ff047e24 */ /* 0x000fe2000f8e00ff */
[----:B-----5:R-:W-:Y:S01]  /*5c40*/  MOV R7, UR7 ;  /* 0x0000000700077c02 */ /* 0x020fe20008000f00 */
[----:B------:R-:W-:Y:S01]  /*5c50*/  IMAD.U32 R6, RZ, RZ, UR6 ;  /* 0x00000006ff067e24 */ /* 0x000fe2000f8e00ff */
[----:B---3--:R-:W-:Y:S01]  /*5c60*/  MOV R11, UR5 ;  /* 0x00000005000b7c02 */ /* 0x008fe20008000f00 */
[----:B------:R-:W-:Y:S02]  /*5c70*/  IMAD.U32 R10, RZ, RZ, UR4 ;  /* 0x00000004ff0a7e24 */ /* 0x000fe4000f8e00ff */
[----:B------:R-:W-:Y:S07]  /*5c80*/  LEPC R20, `(.L_x_98) ;  /* 0x000000001014794e */ /* 0x000fee0000000000 */
[----:B--2-4-:R-:W-:Y:S05]  /*5c90*/  CALL.ABS.NOINC R14 ;  /* 0x000000000e007343 */ /* 0x014fea0003c00000 */
.L_x_98:
[----:B------:R-:W-:Y:S01]  /*5ca0*/  LOP3.LUT P0, RZ, R76, 0x60, RZ, 0xc0, !PT ;  /* 0x000000604cff7812 */ /* 0x000fe2000780c0ff */
[----:B------:R-:W-:Y:S05]  /*5cb0*/  WARPSYNC.ALL ;  /* 0x0000000000007948 */ /* 0x000fea0003800000 */
[----:B------:R-:W-:Y:S01]  /*5cc0*/  R2UR UR4, R2 ;  /* 0x00000000020472ca */ /* 0x000fe200000e0000 */
[----:B------:R-:W-:Y:S01]  /*5cd0*/  BSSY.RECONVERGENT B0, `(.L_x_99) ;  /* 0x000009f000007945 */ /* 0x000fe20003800200 */
[-C--:B---3--:R-:W-:Y:S02]  /*5ce0*/  F2FP.F16.E5M2.UNPACK_B R2, R16.reuse ;  /* 0x00000010ff02723e */ /* 0x088fe400020004ff */
[----:B------:R-:W-:Y:S02]  /*5cf0*/  F2FP.F16.E5M2.UNPACK_B R16, R16.H1 ;  /* 0x00000010ff10723e */ /* 0x000fe400030004ff */
[----:B------:R-:W-:Y:S01]  /*5d00*/  R2UR UR5, R22 ;  /* 0x00000000160572ca */ /* 0x000fe200000e0000 */
[----:B------:R-:W-:Y:S01]  /*5d10*/  HADD2.F32 R0, -RZ, R2.H0_H0 ;  /* 0x20000002ff007230 */ /* 0x000fe20000004100 */
[-C--:B------:R-:W-:Y:S01]  /*5d20*/  F2FP.F16.E5M2.UNPACK_B R42, R17.reuse ;  /* 0x00000011ff2a723e */ /* 0x080fe200020004ff */
[--C-:B------:R-:W-:Y:S01]  /*5d30*/  HADD2.F32 R3, -RZ, R16.reuse.H0_H0 ;  /* 0x20000010ff037230 */ /* 0x100fe20000004100 */
[----:B------:R-:W-:Y:S01]  /*5d40*/  F2FP.F16.E5M2.UNPACK_B R44, R17.H1 ;  /* 0x00000011ff2c723e */ /* 0x000fe200030004ff */
[----:B------:R-:W-:Y:S01]  /*5d50*/  HADD2.F32 R40, -RZ, R16.H1_H1 ;  /* 0x30000010ff287230 */ /* 0x000fe20000004100 */
[-C--:B------:R-:W-:Y:S01]  /*5d60*/  F2FP.F16.E5M2.UNPACK_B R46, R18.reuse ;  /* 0x00000012ff2e723e */ /* 0x080fe200020004ff */
[----:B------:R-:W-:Y:S01]  /*5d70*/  HADD2.F32 R2, -RZ, R2.H1_H1 ;  /* 0x30000002ff027230 */ /* 0x000fe20000004100 */
[----:B------:R-:W-:Y:S01]  /*5d80*/  F2FP.F16.E5M2.UNPACK_B R48, R18.H1 ;  /* 0x00000012ff30723e */ /* 0x000fe200030004ff */
[--C-:B------:R-:W-:Y:S01]  /*5d90*/  HADD2.F32 R41, -RZ, R42.reuse.H0_H0 ;  /* 0x2000002aff297230 */ /* 0x100fe20000004100 */
[-C--:B------:R-:W-:Y:S01]  /*5da0*/  F2FP.F16.E5M2.UNPACK_B R50, R19.reuse ;  /* 0x00000013ff32723e */ /* 0x080fe200020004ff */
[----:B------:R-:W-:Y:S01]  /*5db0*/  HADD2.F32 R42, -RZ, R42.H1_H1 ;  /* 0x3000002aff2a7230 */ /* 0x000fe20000004100 */
[----:B------:R-:W-:Y:S01]  /*5dc0*/  F2FP.F16.E5M2.UNPACK_B R52, R19.H1 ;  /* 0x00000013ff34723e */ /* 0x000fe200030004ff */
[----:B------:R-:W-:Y:S01]  /*5dd0*/  HADD2.F32 R43, -RZ, R44.H0_H0 ;  /* 0x2000002cff2b7230 */ /* 0x000fe20000004100 */
[----:B------:R-:W-:Y:S01]  /*5de0*/  LDTM.16dp32bit_t0_t15.x32 R4, tmem[UR4] ;  /* 0x00000004000479ee */ /* 0x000fe20008a80000 */
[----:B------:R-:W1:Y:S01]  /*5df0*/  LDTM.16dp32bit_t16_t31.x32 R4, tmem[UR4+0x20] ;  /* 0x00002004000479ee */ /* 0x000e620008aa0000 */
[----:B------:R-:W-:Y:S01]  /*5e00*/  NOP ;  /* 0x0000000000007918 */ /* 0x000fe20000000000 */
[----:B------:R-:W-:Y:S01]  /*5e10*/  UIADD3 UR4, UPT, UPT, UR5, 0xa0, URZ ;  /* 0x000000a005047890 */ /* 0x000fe2000fffe0ff */
[--C-:B------:R-:W-:Y:S01]  /*5e20*/  HADD2.F32 R45, -RZ, R46.reuse.H0_H0 ;  /* 0x2000002eff2d7230 */ /* 0x100fe20000004100 */
[----:B------:R-:W-:Y:S01]  /*5e30*/  F2FP.F16.E5M2.UNPACK_B R54, R64 ;  /* 0x00000040ff36723e */ /* 0x000fe200020004ff */
[----:B------:R-:W-:Y:S01]  /*5e40*/  HADD2.F32 R46, -RZ, R46.H1_H1 ;  /* 0x3000002eff2e7230 */ /* 0x000fe20000004100 */
[----:B------:R-:W-:Y:S01]  /*5e50*/  UPRMT UR4, UR48, 0x654, UR4 ;  /* 0x0000065430047896 */ /* 0x000fe20008000004 */
[--C-:B------:R-:W-:Y:S01]  /*5e60*/  HADD2.F32 R49, -RZ, R50.reuse.H0_H0 ;  /* 0x20000032ff317230 */ /* 0x100fe20000004100 */
[-C--:B------:R-:W-:Y:S01]  /*5e70*/  F2FP.F16.E5M2.UNPACK_B R58, R65.reuse ;  /* 0x00000041ff3a723e */ /* 0x080fe200020004ff */
[----:B------:R-:W-:Y:S01]  /*5e80*/  HADD2.F32 R50, -RZ, R50.H1_H1 ;  /* 0x30000032ff327230 */ /* 0x000fe20000004100 */
[----:B------:R-:W-:Y:S01]  /*5e90*/  F2FP.F16.E5M2.UNPACK_B R62, R66 ;  /* 0x00000042ff3e723e */ /* 0x000fe200020004ff */
[--C-:B------:R-:W-:Y:S01]  /*5ea0*/  HADD2.F32 R53, -RZ, R54.reuse.H0_H0 ;  /* 0x20000036ff357230 */ /* 0x100fe20000004100 */
[----:B------:R-:W-:Y:S01]  /*5eb0*/  F2FP.F16.E5M2.UNPACK_B R56, R64.H1 ;  /* 0x00000040ff38723e */ /* 0x000fe200030004ff */
[----:B------:R-:W-:Y:S01]  /*5ec0*/  HADD2.F32 R54, -RZ, R54.H1_H1 ;  /* 0x30000036ff367230 */ /* 0x000fe20000004100 */
[----:B------:R-:W-:Y:S01]  /*5ed0*/  F2FP.F16.E5M2.UNPACK_B R60, R65.H1 ;  /* 0x00000041ff3c723e */ /* 0x000fe200030004ff */
[----:B-1----:R-:W-:Y:S01]  /*5ee0*/  SYNCS.ARRIVE.TRANS64.RED.A1T0 RZ, [UR4], RZ ;  /* 0x000000ffffff79a7 */ /* 0x002fe20008100404 */
[--C-:B------:R-:W-:Y:S01]  /*5ef0*/  HADD2.F32 R57, -RZ, R58.reuse.H0_H0 ;  /* 0x2000003aff397230 */ /* 0x100fe20000004100 */
[-C--:B------:R-:W-:Y:S01]  /*5f00*/  F2FP.F16.E5M2.UNPACK_B R65, R67.reuse ;  /* 0x00000043ff41723e */ /* 0x080fe200020004ff */
[----:B------:R-:W-:Y:S01]  /*5f10*/  HADD2.F32 R58, -RZ, R58.H1_H1 ;  /* 0x3000003aff3a7230 */ /* 0x000fe20000004100 */
[----:B------:R-:W-:Y:S01]  /*5f20*/  F2FP.F16.E5M2.UNPACK_B R64, R66.H1 ;  /* 0x00000042ff40723e */ /* 0x000fe200030004ff */
[--C-:B------:R-:W-:Y:S01]  /*5f30*/  HADD2.F32 R61, -RZ, R62.reuse.H0_H0 ;  /* 0x2000003eff3d7230 */ /* 0x100fe20000004100 */
[----:B------:R-:W-:Y:S01]  /*5f40*/  F2FP.F16.E5M2.UNPACK_B R67, R67.H1 ;  /* 0x00000043ff43723e */ /* 0x000fe200030004ff */
[----:B------:R-:W-:Y:S01]  /*5f50*/  HADD2.F32 R62, -RZ, R62.H1_H1 ;  /* 0x3000003eff3e7230 */ /* 0x000fe20000004100 */
[----:B------:R-:W-:Y:S01]  /*5f60*/  IADD3 R36, PT, PT, R36, 0x1, RZ ;  /* 0x0000000124247810 */ /* 0x000fe20007ffe0ff */
[C---:B----4-:R-:W-:Y:S01]  /*5f70*/  FMUL R4, R38.reuse, R4 ;  /* 0x0000000426047220 */ /* 0x050fe20000400000 */
[C---:B------:R-:W-:Y:S01]  /*5f80*/  FMUL R5, R38.reuse, R5 ;  /* 0x0000000526057220 */ /* 0x040fe20000400000 */
[C---:B------:R-:W-:Y:S01]  /*5f90*/  FMUL R8, R38.reuse, R8 ;  /* 0x0000000826087220 */ /* 0x040fe20000400000 */
[C---:B------:R-:W-:Y:S01]  /*5fa0*/  FMUL R9, R38.reuse, R9 ;  /* 0x0000000926097220 */ /* 0x040fe20000400000 */
[C---:B------:R-:W-:Y:S01]  /*5fb0*/  FFMA R4, R39.reuse, R0, R4 ;  /* 0x0000000027047223 */ /* 0x040fe20000000004 */
[C---:B------:R-:W-:Y:S01]  /*5fc0*/  FFMA R5, R39.reuse, R2, R5 ;  /* 0x0000000227057223 */ /* 0x040fe20000000005 */
[C---:B------:R-:W-:Y:S01]  /*5fd0*/  FMUL R12, R38.reuse, R12 ;  /* 0x0000000c260c7220 */ /* 0x040fe20000400000 */
        /* <DEDUP_REMOVED lines=10> */
[----:B------:R-:W-:Y:S02]  /*6080*/  HADD2.F32 R44, -RZ, R44.H1_H1 ;  /* 0x3000002cff2c7230 */ /* 0x000fe40000004100 */
[C---:B------:R-:W-:Y:S01]  /*6090*/  FMUL R10, R38.reuse, R10 ;  /* 0x0000000a260a7220 */ /* 0x040fe20000400000 */
[C---:B------:R-:W-:Y:S01]  /*60a0*/  FFMA R6, R39.reuse, R3, R6 ;  /* 0x0000000327067223 */ /* 0x040fe20000000006 */
[C---:B------:R-:W-:Y:S01]  /*60b0*/  FFMA R7, R39.reuse, R40, R7 ;  /* 0x0000002827077223 */ /* 0x040fe20000000007 */
[C---:B------:R-:W-:Y:S01]  /*60c0*/  FFMA R8, R39.reuse, R41, R8 ;  /* 0x0000002927087223 */ /* 0x040fe20000000008 */
[C---:B------:R-:W-:Y:S01]  /*60d0*/  FFMA R9, R39.reuse, R42, R9 ;  /* 0x0000002a27097223 */ /* 0x040fe20000000009 */
[----:B------:R-:W-:Y:S01]  /*60e0*/  FFMA R10, R39, R43, R10 ;  /* 0x0000002b270a7223 */ /* 0x000fe2000000000a */
[--C-:B------:R-:W-:Y:S01]  /*60f0*/  HADD2.F32 R40, -RZ, R65.reuse.H0_H0 ;  /* 0x20000041ff287230 */ /* 0x100fe20000004100 */
[----:B------:R-:W-:Y:S01]  /*6100*/  F2FP.SATFINITE.E5M2.F32.PACK_AB_MERGE_C R86, R7, R6, RZ ;  /* 0x000000060756723e */ /* 0x000fe200048060ff */
[C---:B------:R-:W-:Y:S01]  /*6110*/  FMUL R7, R38.reuse, R24 ;  /* 0x0000001826077220 */ /* 0x040fe20000400000 */
[C---:B------:R-:W-:Y:S01]  /*6120*/  FMUL R24, R38.reuse, R29 ;  /* 0x0000001d26187220 */ /* 0x040fe20000400000 */
[C---:B------:R-:W-:Y:S01]  /*6130*/  FMUL R29, R38.reuse, R34 ;  /* 0x00000022261d7220 */ /* 0x040fe20000400000 */
[----:B------:R-:W-:Y:S02]  /*6140*/  HADD2.F32 R65, -RZ, R65.H1_H1 ;  /* 0x30000041ff417230 */ /* 0x000fe40000004100 */
[C---:B------:R-:W-:Y:S01]  /*6150*/  FMUL R11, R38.reuse, R11 ;  /* 0x0000000b260b7220 */ /* 0x040fe20000400000 */
[--C-:B------:R-:W-:Y:S02]  /*6160*/  HADD2.F32 R47, -RZ, R48.reuse.H0_H0 ;  /* 0x20000030ff2f7230 */ /* 0x100fe40000004100 */
[C---:B------:R-:W-:Y:S01]  /*6170*/  FMUL R14, R38.reuse, R14 ;  /* 0x0000000e260e7220 */ /* 0x040fe20000400000 */
[----:B------:R-:W-:Y:S02]  /*6180*/  HADD2.F32 R48, -RZ, R48.H1_H1 ;  /* 0x30000030ff307230 */ /* 0x000fe40000004100 */
[C---:B------:R-:W-:Y:S01]  /*6190*/  FFMA R11, R39.reuse, R44, R11 ;  /* 0x0000002c270b7223 */ /* 0x040fe2000000000b */
[C---:B------:R-:W-:Y:S01]  /*61a0*/  FFMA R12, R39.reuse, R45, R12 ;  /* 0x0000002d270c7223 */ /* 0x040fe2000000000c */
[C---:B------:R-:W-:Y:S01]  /*61b0*/  FFMA R13, R39.reuse, R46, R13 ;  /* 0x0000002e270d7223 */ /* 0x040fe2000000000d */
[----:B------:R-:W-:Y:S01]  /*61c0*/  FFMA R14, R39, R47, R14 ;  /* 0x0000002f270e7223 */ /* 0x000fe2000000000e */
[C---:B------:R-:W-:Y:S01]  /*61d0*/  FMUL R15, R38.reuse, R15 ;  /* 0x0000000f260f7220 */ /* 0x040fe20000400000 */
[--C-:B------:R-:W-:Y:S01]  /*61e0*/  HADD2.F32 R51, -RZ, R52.reuse.H0_H0 ;  /* 0x20000034ff337230 */ /* 0x100fe20000004100 */
[----:B------:R-:W-:Y:S01]  /*61f0*/  F2FP.SATFINITE.E5M2.F32.PACK_AB_MERGE_C R10, R11, R10, RZ ;  /* 0x0000000a0b0a723e */ /* 0x000fe200048060ff */
[----:B------:R-:W-:Y:S02]  /*6200*/  HADD2.F32 R52, -RZ, R52.H1_H1 ;  /* 0x30000034ff347230 */ /* 0x000fe40000004100 */
[C---:B------:R-:W-:Y:S01]  /*6210*/  FFMA R15, R39.reuse, R48, R15 ;  /* 0x00000030270f7223 */ /* 0x040fe2000000000f */
[C---:B------:R-:W-:Y:S01]  /*6220*/  FFMA R16, R39.reuse, R49, R16 ;  /* 0x0000003127107223 */ /* 0x040fe20000000010 */
[C---:B------:R-:W-:Y:S01]  /*6230*/  FFMA R17, R39.reuse, R50, R17 ;  /* 0x0000003227117223 */ /* 0x040fe20000000011 */
[C---:B------:R-:W-:Y:S01]  /*6240*/  FMUL R18, R38.reuse, R18 ;  /* 0x0000001226127220 */ /* 0x040fe20000400000 */
[C---:B------:R-:W-:Y:S01]  /*6250*/  FMUL R19, R38.reuse, R19 ;  /* 0x0000001326137220 */ /* 0x040fe20000400000 */
[--C-:B------:R-:W-:Y:S02]  /*6260*/  HADD2.F32 R55, -RZ, R56.reuse.H0_H0 ;  /* 0x20000038ff377230 */ /* 0x100fe40000004100 */
[C---:B------:R-:W-:Y:S01]  /*6270*/  FMUL R3, R38.reuse, R22 ;  /* 0x0000001626037220 */ /* 0x040fe20000400000 */
[C---:B------:R-:W-:Y:S01]  /*6280*/  FFMA R18, R39.reuse, R51, R18 ;  /* 0x0000003327127223 */ /* 0x040fe20000000012 */
[----:B------:R-:W-:Y:S02]  /*6290*/  HADD2.F32 R56, -RZ, R56.H1_H1 ;  /* 0x30000038ff387230 */ /* 0x000fe40000004100 */
[C---:B------:R-:W-:Y:S01]  /*62a0*/  FFMA R19, R39.reuse, R52, R19 ;  /* 0x0000003427137223 */ /* 0x040fe20000000013 */
[C---:B------:R-:W-:Y:S01]  /*62b0*/  FMUL R6, R38.reuse, R23 ;  /* 0x0000001726067220 */ /* 0x040fe20000400000 */
[C---:B------:R-:W-:Y:S01]  /*62c0*/  FFMA R0, R39.reuse, R53, R0 ;  /* 0x0000003527007223 */ /* 0x040fe20000000000 */
[C---:B------:R-:W-:Y:S01]  /*62d0*/  FFMA R2, R39.reuse, R54, R2 ;  /* 0x0000003627027223 */ /* 0x040fe20000000002 */
[--C-:B------:R-:W-:Y:S02]  /*62e0*/  HADD2.F32 R59, -RZ, R60.reuse.H0_H0 ;  /* 0x2000003cff3b7230 */ /* 0x100fe40000004100 */
[C---:B------:R-:W-:Y:S01]  /*62f0*/  FFMA R3, R39.reuse, R55, R3 ;  /* 0x0000003727037223 */ /* 0x040fe20000000003 */
[----:B------:R-:W-:Y:S02]  /*6300*/  HADD2.F32 R60, -RZ, R60.H1_H1 ;  /* 0x3000003cff3c7230 */ /* 0x000fe40000004100 */
[C---:B------:R-:W-:Y:S01]  /*6310*/  FMUL R21, R38.reuse, R26 ;  /* 0x0000001a26157220 */ /* 0x040fe20000400000 */
[C---:B------:R-:W-:Y:S01]  /*6320*/  FMUL R22, R38.reuse, R27 ;  /* 0x0000001b26167220 */ /* 0x040fe20000400000 */
[C---:B------:R-:W-:Y:S01]  /*6330*/  FFMA R6, R39.reuse, R56, R6 ;  /* 0x0000003827067223 */ /* 0x040fe20000000006 */
[C---:B------:R-:W-:Y:S01]  /*6340*/  FFMA R7, R39.reuse, R57, R7 ;  /* 0x0000003927077223 */ /* 0x040fe20000000007 */
[C---:B------:R-:W-:Y:S01]  /*6350*/  FMUL R23, R38.reuse, R28 ;  /* 0x0000001c26177220 */ /* 0x040fe20000400000 */
[C---:B------:R-:W-:Y:S01]  /*6360*/  FFMA R20, R39.reuse, R58, R20 ;  /* 0x0000003a27147223 */ /* 0x040fe20000000014 */
[--C-:B------:R-:W-:Y:S02]  /*6370*/  HADD2.F32 R63, -RZ, R64.reuse.H0_H0 ;  /* 0x20000040ff3f7230 */ /* 0x100fe40000004100 */
[C---:B------:R-:W-:Y:S01]  /*6380*/  FFMA R21, R39.reuse, R59, R21 ;  /* 0x0000003b27157223 */ /* 0x040fe20000000015 */
[----:B------:R-:W-:Y:S02]  /*6390*/  HADD2.F32 R64, -RZ, R64.H1_H1 ;  /* 0x30000040ff407230 */ /* 0x000fe40000004100 */
[C---:B------:R-:W-:Y:S01]  /*63a0*/  FFMA R22, R39.reuse, R60, R22 ;  /* 0x0000003c27167223 */ /* 0x040fe20000000016 */
[C---:B------:R-:W-:Y:S01]  /*63b0*/  FMUL R26, R38.reuse, R31 ;  /* 0x0000001f261a7220 */ /* 0x040fe20000400000 */
[C---:B------:R-:W-:Y:S01]  /*63c0*/  FMUL R27, R38.reuse, R32 ;  /* 0x00000020261b7220 */ /* 0x040fe20000400000 */
[C---:B------:R-:W-:Y:S01]  /*63d0*/  FFMA R23, R39.reuse, R61, R23 ;  /* 0x0000003d27177223 */ /* 0x040fe20000000017 */
[----:B------:R-:W-:Y:S01]  /*63e0*/  FMUL R28, R38, R33 ;  /* 0x00000021261c7220 */ /* 0x000fe20000400000 */
[C---:B------:R-:W-:Y:S01]  /*63f0*/  FFMA R24, R39.reuse, R62, R24 ;  /* 0x0000003e27187223 */ /* 0x040fe20000000018 */
[--C-:B------:R-:W-:Y:S02]  /*6400*/  HADD2.F32 R66, -RZ, R67.reuse.H0_H0 ;  /* 0x20000043ff427230 */ /* 0x100fe40000004100 */
[C---:B------:R-:W-:Y:S01]  /*6410*/  FFMA R25, R39.reuse, R63, R25 ;  /* 0x0000003f27197223 */ /* 0x040fe20000000019 */
[----:B------:R-:W-:Y:S02]  /*6420*/  HADD2.F32 R67, -RZ, R67.H1_H1 ;  /* 0x30000043ff437230 */ /* 0x000fe40000004100 */
[----:B------:R-:W-:Y:S01]  /*6430*/  FFMA R26, R39, R64, R26 ;  /* 0x00000040271a7223 */ /* 0x000fe2000000001a */
[----:B------:R-:W-:Y:S01]  /*6440*/  F2FP.SATFINITE.E5M2.F32.PACK_AB_MERGE_C R14, R15, R14, RZ ;  /* 0x0000000e0f0e723e */ /* 0x000fe200048060ff */
[----:B------:R-:W-:Y:S01]  /*6450*/  FFMA R27, R39, R40, R27 ;  /* 0x00000028271b7223 */ /* 0x000fe2000000001b */
[----:B------:R-:W-:Y:S01]  /*6460*/  F2FP.SATFINITE.E5M2.F32.PACK_AB_MERGE_C R18, R19, R18, RZ ;  /* 0x000000121312723e */ /* 0x000fe200048060ff */
[C---:B------:R-:W-:Y:S01]  /*6470*/  FFMA R28, R39.reuse, R65, R28 ;  /* 0x00000041271c7223 */ /* 0x040fe2000000001c */
[C---:B------:R-:W-:Y:S01]  /*6480*/  FFMA R29, R39.reuse, R66, R29 ;  /* 0x00000042271d7223 */ /* 0x040fe2000000001d */
[----:B------:R-:W-:Y:S01]  /*6490*/  FFMA R30, R39, R67, R30 ;  /* 0x00000043271e7223 */ /* 0x000fe2000000001e */
[----:B------:R-:W-:Y:S02]  /*64a0*/  F2FP.SATFINITE.E5M2.F32.PACK_AB_MERGE_C R32, R5, R4, R86 ;  /* 0x000000040520723e */ /* 0x000fe40004806056 */
[----:B------:R-:W-:Y:S02]  /*64b0*/  F2FP.SATFINITE.E5M2.F32.PACK_AB_MERGE_C R33, R9, R8, R10 ;  /* 0x000000080921723e */ /* 0x000fe4000480600a */
[----:B------:R-:W-:Y:S02]  /*64c0*/  F2FP.SATFINITE.E5M2.F32.PACK_AB_MERGE_C R34, R13, R12, R14 ;  /* 0x0000000c0d22723e */ /* 0x000fe4000480600e */
[----:B------:R-:W-:Y:S02]  /*64d0*/  F2FP.SATFINITE.E5M2.F32.PACK_AB_MERGE_C R35, R17, R16, R18 ;  /* 0x000000101123723e */ /* 0x000fe40004806012 */
[----:B------:R-:W-:Y:S02]  /*64e0*/  F2FP.SATFINITE.E5M2.F32.PACK_AB_MERGE_C R3, R6, R3, RZ ;  /* 0x000000030603723e */ /* 0x000fe400048060ff */
[----:B------:R-:W-:Y:S01]  /*64f0*/  F2FP.SATFINITE.E5M2.F32.PACK_AB_MERGE_C R5, R22, R21, RZ ;  /* 0x000000151605723e */ /* 0x000fe200048060ff */
[----:B------:R1:W-:Y:S01]  /*6500*/  STS.128 [R78+UR44+0x1200], R32 ;  /* 0x001200204e007988 */ /* 0x0003e20008000c2c */
[----:B------:R-:W-:Y:S02]  /*6510*/  F2FP.SATFINITE.E5M2.F32.PACK_AB_MERGE_C R6, R26, R25, RZ ;  /* 0x000000191a06723e */ /* 0x000fe400048060ff */
[----:B------:R-:W-:Y:S02]  /*6520*/  F2FP.SATFINITE.E5M2.F32.PACK_AB_MERGE_C R29, R30, R29, RZ ;  /* 0x0000001d1e1d723e */ /* 0x000fe400048060ff */
[----:B------:R-:W-:Y:S02]  /*6530*/  F2FP.SATFINITE.E5M2.F32.PACK_AB_MERGE_C R5, R20, R7, R5 ;  /* 0x000000071405723e */ /* 0x000fe40004806005 */
[----:B------:R-:W-:Y:S02]  /*6540*/  F2FP.SATFINITE.E5M2.F32.PACK_AB_MERGE_C R4, R2, R0, R3 ;  /* 0x000000000204723e */ /* 0x000fe40004806003 */
[----:B------:R-:W-:Y:S02]  /*6550*/  F2FP.SATFINITE.E5M2.F32.PACK_AB_MERGE_C R6, R24, R23, R6 ;  /* 0x000000171806723e */ /* 0x000fe40004806006 */
[----:B------:R-:W-:Y:S05]  /*6560*/  F2FP.SATFINITE.E5M2.F32.PACK_AB_MERGE_C R7, R28, R27, R29 ;  /* 0x0000001b1c07723e */ /* 0x000fea000480601d */
[----:B------:R1:W-:Y:S01]  /*6570*/  STS.128 [R77+0x1010], R4 ;  /* 0x001010044d007388 */ /* 0x0003e20000000c00 */
[----:B------:R-:W-:Y:S01]  /*6580*/  @!PT LDS RZ, [RZ] ;  /* 0x00000000fffff984 */ /* 0x000fe20000000800 */
[----:B------:R-:W-:Y:S01]  /*6590*/  @!PT LDS RZ, [RZ] ;  /* 0x00000000fffff984 */ /* 0x000fe20000000800 */
[----:B------:R-:W-:Y:S01]  /*65a0*/  @!PT LDS RZ, [RZ] ;  /* 0x00000000fffff984 */ /* 0x000fe20000000800 */
[----:B------:R-:W-:Y:S01]  /*65b0*/  @!PT LDS RZ, [RZ] ;  /* 0x00000000fffff984 */ /* 0x000fe20000000800 */
[----:B------:R3:W-:Y:S07]  /*65c0*/  MEMBAR.ALL.CTA ;  /* 0x0000000000007992 */ /* 0x0007ee0000008000 */
[----:B---3--:R-:W3:Y:S02]  /*65d0*/  FENCE.VIEW.ASYNC.S ;  /* 0x00000000000073c6 */ /* 0x008ee40000000000 */
[----:B---3--:R-:W-:Y:S06]  /*65e0*/  BAR.SYNC.DEFER_BLOCKING 0x1, 0x80 ;  /* 0x0042000000007b1d */ /* 0x008fec0000010000 */
[----:B------:R-:W-:Y:S05]  /*65f0*/  @P0 BRA `(.L_x_100) ;  /* 0x0000000000300947 */ /* 0x000fea0003800000 */
[----:B------:R-:W-:Y:S02]  /*6600*/  UIADD3 UR4, UPT, UPT, UR44, 0x1200, URZ ;  /* 0x000012002c047890 */ /* 0x000fe4000fffe0ff */
[----:B------:R-:W-:Y:S02]  /*6610*/  USHF.L.U32 UR9, UR45, 0x6, URZ ;  /* 0x000000062d097899 */ /* 0x000fe400080006ff */
[----:B------:R-:W-:Y:S02]  /*6620*/  USHF.L.U32 UR10, UR46, 0x6, URZ ;  /* 0x000000062e0a7899 */ /* 0x000fe400080006ff */
[----:B------:R-:W-:Y:S01]  /*6630*/  MOV R85, UR4 ;  /* 0x0000000400557c02 */ /* 0x000fe20008000f00 */
[----:B------:R-:W-:Y:S01]  /*6640*/  UIADD3 UR4, UP0, UPT, UR62, 0x680, URZ ;  /* 0x000006803e047890 */ /* 0x000fe2000ff1e0ff */
[----:B------:R-:W-:Y:S02]  /*6650*/  UMOV UR11, UR36 ;  /* 0x00000024000b7c82 */ /* 0x000fe40008000000 */
[----:B------:R-:W-:Y:S01]  /*6660*/  R2UR UR8, R85 ;  /* 0x00000000550872ca */ /* 0x000fe200000e0000 */
[----:B------:R-:W-:Y:S11]  /*6670*/  UIADD3.X UR5, UPT, UPT, URZ, UR63, URZ, UP0, !UPT ;  /* 0x0000003fff057290 */ /* 0x000ff600087fe4ff */
[----:B------:R-:W-:Y:S01]  /*6680*/  @!UPT UIADD3 URZ, UPT, UPT, URZ, URZ, URZ ;  /* 0x000000fffffff290 */ /* 0x000fe2000fffe0ff */
[----:B------:R3:W-:Y:S01]  /*6690*/  UTMASTG.3D [UR8], [UR4] ;  /* 0x00000008040073b5 */ /* 0x0007e20008010000 */
[----:B------:R0:W-:Y:S01]  /*66a0*/  UTMACMDFLUSH ;  /* 0x00000000000079b7 */ /* 0x0001e20000000000 */
[----:B---3--:R-:W-:Y:S04]  /*66b0*/  DEPBAR.LE SB0, 0x0 ;  /* 0x000080000000791a */ /* 0x008fe80000000000 */
.L_x_100:
[----:B------:R-:W-:Y:S05]  /*66c0*/  BSYNC.RECONVERGENT B0 ;  /* 0x0000000000007941 */ /* 0x000fea0003800200 */
.L_x_99:
[----:B------:R-:W-:Y:S01]  /*66d0*/  BAR.SYNC.DEFER_BLOCKING 0x1, 0x80 ;  /* 0x0042000000007b1d */ /* 0x000fe20000010000 */
[----:B------:R-:W-:Y:S01]  /*66e0*/  ISETP.NE.AND P0, PT, R81, 0x2, PT ;  /* 0x000000025100780c */ /* 0x000fe20003f05270 */
[----:B------:R-:W-:Y:S01]  /*66f0*/  UISETP.NE.AND UP0, UPT, UR47, URZ, UPT ;  /* 0x000000ff2f00728c */ /* 0x000fe2000bf05270 */
[----:B------:R-:W-:Y:S01]  /*6700*/  ISETP.NE.AND P1, PT, R36, 0x4, PT ;  /* 0x000000042400780c */ /* 0x000fe20003f25270 */
[----:B------:R-:W-:Y:S01]  /*6710*/  UIADD3 UR45, UPT, UPT, UR37, UR57, URZ ;  /* 0x00000039252d7290 */ /* 0x000fe2000fffe0ff */
[----:B------:R-:W-:Y:S01]  /*6720*/  SEL R2, RZ, 0x1, P0 ;  /* 0x00000001ff027807 */ /* 0x000fe20000000000 */
[----:B------:R-:W-:Y:S01]  /*6730*/  UIADD3 UR46, UPT, UPT, UR38, UR60, URZ ;  /* 0x0000003c262e7290 */ /* 0x000fe2000fffe0ff */
[----:B------:R-:W-:Y:S02]  /*6740*/  SEL R0, RZ, 0x1, P1 ;  /* 0x00000001ff007807 */ /* 0x000fe40000800000 */
[----:B------:R-:W-:Y:S02]  /*6750*/  LOP3.LUT R83, R83, R2, RZ, 0x3c, !PT ;  /* 0x0000000253537212 */ /* 0x000fe400078e3cff */
[----:B------:R-:W-:Y:S02]  /*6760*/  LOP3.LUT R84, R84, R0, RZ, 0x3c, !PT ;  /* 0x0000000054547212 */ /* 0x000fe400078e3cff */
[----:B------:R-:W-:Y:S02]  /*6770*/  SEL R81, R81, RZ, P0 ;  /* 0x000000ff51517207 */ /* 0x000fe40000000000 */
[----:B------:R-:W-:Y:S01]  /*6780*/  SEL R36, R36, RZ, P1 ;  /* 0x000000ff24247207 */ /* 0x000fe20000800000 */
[----:B------:R-:W-:Y:S01]  /*6790*/  UMOV UR36, UR51 ;  /* 0x0000003300247c82 */ /* 0x000fe20008000000 */
[----:B------:R-:W-:Y:S05]  /*67a0*/  BRA.U UP0, `(.L_x_101) ;  /* 0xffffffe5002c7547 */ /* 0x000fea000b83ffff */
[----:B------:R-:W-:Y:S05]  /*67b0*/  EXIT ;  /* 0x000000000000794d */ /* 0x000fea0003800000 */
.L_x_24:
[----:B--2---:R2:W3:Y:S02]  /*67c0*/  SYNCS.PHASECHK.TRANS64.TRYWAIT P0, [R0+URZ+0xd0], R2 ;  /* 0x0000d002000075a7 */ /* 0x0044e400080011ff */
[----:B---3--:R-:W-:Y:S05]  /*67d0*/  @!P0 NANOSLEEP.SYNCS 0x989680 ;  /* 0x009896800000895d */ /* 0x008fea0003900000 */
[----:B------:R-:W3:Y:S02]  /*67e0*/  @!P0 SYNCS.PHASECHK.TRANS64 P0, [R0+URZ+0xd0], R2 ;  /* 0x0000d002000085a7 */ /* 0x000ee400080010ff */
[----:B---3--:R-:W-:Y:S05]  /*67f0*/  @!P0 BRA `(.L_x_24) ;  /* 0xfffffffc00f08947 */ /* 0x008fea000383ffff */
[----:B------:R-:W-:Y:S05]  /*6800*/  BRA `(.L_x_102) ;  /* 0xffffffb000047947 */ /* 0x000fea000383ffff */
.L_x_27:
[----:B-1----:R-:W-:-:S07]  /*6810*/  MOV R0, UR33 ;  /* 0x0000002100007c02 */ /* 0x002fce0008000f00 */
.L_x_103:
[----:B-1----:R1:W2:Y:S02]  /*6820*/  SYNCS.PHASECHK.TRANS64.TRYWAIT P0, [R0+URZ+0x20], R3 ;  /* 0x00002003000075a7 */ /* 0x0022a400080011ff */
[----:B--2---:R-:W-:Y:S05]  /*6830*/  @!P0 NANOSLEEP.SYNCS 0x989680 ;  /* 0x009896800000895d */ /* 0x004fea0003900000 */
[----:B------:R-:W2:Y:S02]  /*6840*/  @!P0 SYNCS.PHASECHK.TRANS64 P0, [R0+URZ+0x20], R3 ;  /* 0x00002003000085a7 */ /* 0x000ea400080010ff */
[----:B--2---:R-:W-:Y:S05]  /*6850*/  @!P0 BRA `(.L_x_103) ;  /* 0xfffffffc00f08947 */ /* 0x004fea000383ffff */
[----:B------:R-:W-:Y:S05]  /*6860*/  BRA `(.L_x_26) ;  /* 0xffffffb0004c7947 */ /* 0x000fea000383ffff */
.L_x_34:
[----:B-1----:R-:W-:-:S07]  /*6870*/  MOV R0, UR17 ;  /* 0x0000001100007c02 */ /* 0x002fce0008000f00 */
.L_x_104:
[----:B-1----:R1:W2:Y:S02]  /*6880*/  SYNCS.PHASECHK.TRANS64.TRYWAIT P0, [R0+URZ+0x20], R3 ;  /* 0x00002003000075a7 */ /* 0x0022a400080011ff */
[----:B--2---:R-:W-:Y:S05]  /*6890*/  @!P0 NANOSLEEP.SYNCS 0x989680 ;  /* 0x009896800000895d */ /* 0x004fea0003900000 */
[----:B------:R-:W2:Y:S02]  /*68a0*/  @!P0 SYNCS.PHASECHK.TRANS64 P0, [R0+URZ+0x20], R3 ;  /* 0x00002003000085a7 */ /* 0x000ea400080010ff */
[----:B--2---:R-:W-:Y:S05]  /*68b0*/  @!P0 BRA `(.L_x_104) ;  /* 0xfffffffc00f08947 */ /* 0x004fea000383ffff */
[----:B------:R-:W-:Y:S05]  /*68c0*/  BRA `(.L_x_33) ;  /* 0xffffffb400087947 */ /* 0x000fea000383ffff */
.L_x_39:
[----:B-1----:R1:W2:Y:S02]  /*68d0*/  SYNCS.PHASECHK.TRANS64.TRYWAIT P0, [R3+URZ+0x60], R0 ;  /* 0x00006000030075a7 */ /* 0x0022a400080011ff */
[----:B--2---:R-:W-:Y:S05]  /*68e0*/  @!P0 NANOSLEEP.SYNCS 0x989680 ;  /* 0x009896800000895d */ /* 0x004fea0003900000 */
[----:B------:R-:W2:Y:S02]  /*68f0*/  @!P0 SYNCS.PHASECHK.TRANS64 P0, [R3+URZ+0x60], R0 ;  /* 0x00006000030085a7 */ /* 0x000ea400080010ff */
[----:B--2---:R-:W-:Y:S05]  /*6900*/  @!P0 BRA `(.L_x_39) ;  /* 0xfffffffc00f08947 */ /* 0x004fea000383ffff */
[----:B------:R-:W-:Y:S05]  /*6910*/  BRA `(.L_x_105) ;  /* 0xffffffb400ac7947 */ /* 0x000fea000383ffff */
.L_x_43:
[----:B------:R-:W-:-:S07]  /*6920*/  MOV R0, UR4 ;  /* 0x0000000400007c02 */ /* 0x000fce0008000f00 */
.L_x_106:
[----:B-1----:R1:W2:Y:S02]  /*6930*/  SYNCS.PHASECHK.TRANS64.TRYWAIT P0, [R0+URZ], R2 ;  /* 0x00000002000075a7 */ /* 0x0022a400080011ff */
[----:B--2---:R-:W-:Y:S05]  /*6940*/  @!P0 NANOSLEEP.SYNCS 0x989680 ;  /* 0x009896800000895d */ /* 0x004fea0003900000 */
[----:B------:R-:W2:Y:S02]  /*6950*/  @!P0 SYNCS.PHASECHK.TRANS64 P0, [R0+URZ], R2 ;  /* 0x00000002000085a7 */ /* 0x000ea400080010ff */
[----:B--2---:R-:W-:Y:S05]  /*6960*/  @!P0 BRA `(.L_x_106) ;  /* 0xfffffffc00f08947 */ /* 0x004fea000383ffff */
[----:B------:R-:W-:Y:S05]  /*6970*/  BRA `(.L_x_107) ;  /* 0xffffffbc00507947 */ /* 0x000fea000383ffff */
.L_x_44:
[----:B------:R-:W-:-:S07]  /*6980*/  MOV R0, UR5 ;  /* 0x0000000500007c02 */ /* 0x000fce0008000f00 */
.L_x_108:
[----:B-1----:R1:W2:Y:S02]  /*6990*/  SYNCS.PHASECHK.TRANS64.TRYWAIT P0, [R0+URZ], R3 ;  /* 0x00000003000075a7 */ /* 0x0022a400080011ff */
[----:B--2---:R-:W-:Y:S05]  /*69a0*/  @!P0 NANOSLEEP.SYNCS 0x989680 ;  /* 0x009896800000895d */ /* 0x004fea0003900000 */
[----:B------:R-:W2:Y:S02]  /*69b0*/  @!P0 SYNCS.PHASECHK.TRANS64 P0, [R0+URZ], R3 ;  /* 0x00000003000085a7 */ /* 0x000ea400080010ff */
[----:B--2---:R-:W-:Y:S05]  /*69c0*/  @!P0 BRA `(.L_x_108) ;  /* 0xfffffffc00f08947 */ /* 0x004fea000383ffff */
[----:B------:R-:W-:Y:S05]  /*69d0*/  BRA `(.L_x_109) ;  /* 0xffffffbc005c7947 */ /* 0x000fea000383ffff */
.L_x_45:
[----:B------:R-:W-:-:S07]  /*69e0*/  MOV R0, UR5 ;  /* 0x0000000500007c02 */ /* 0x000fce0008000f00 */
.L_x_110:
[----:B-1----:R1:W2:Y:S02]  /*69f0*/  SYNCS.PHASECHK.TRANS64.TRYWAIT P0, [R0+URZ], R3 ;  /* 0x00000003000075a7 */ /* 0x0022a400080011ff */
[----:B--2---:R-:W-:Y:S05]  /*6a00*/  @!P0 NANOSLEEP.SYNCS 0x989680 ;  /* 0x009896800000895d */ /* 0x004fea0003900000 */
[----:B------:R-:W2:Y:S02]  /*6a10*/  @!P0 SYNCS.PHASECHK.TRANS64 P0, [R0+URZ], R3 ;  /* 0x00000003000085a7 */ /* 0x000ea400080010ff */
[----:B--2---:R-:W-:Y:S05]  /*6a20*/  @!P0 BRA `(.L_x_110) ;  /* 0xfffffffc00f08947 */ /* 0x004fea000383ffff */
[----:B------:R-:W-:Y:S05]  /*6a30*/  BRA `(.L_x_111) ;  /* 0xffffffbc00687947 */ /* 0x000fea000383ffff */
.L_x_48:
[----:B-1----:R1:W2:Y:S02]  /*6a40*/  SYNCS.PHASECHK.TRANS64.TRYWAIT P0, [R2+URZ+0xc0], R4 ;  /* 0x0000c004020075a7 */ /* 0x0022a400080011ff */
[----:B--2---:R-:W-:Y:S05]  /*6a50*/  @!P0 NANOSLEEP.SYNCS 0x989680 ;  /* 0x009896800000895d */ /* 0x004fea0003900000 */
[----:B------:R-:W2:Y:S02]  /*6a60*/  @!P0 SYNCS.PHASECHK.TRANS64 P0, [R2+URZ+0xc0], R4 ;  /* 0x0000c004020085a7 */ /* 0x000ea400080010ff */
[----:B--2---:R-:W-:Y:S05]  /*6a70*/  @!P0 BRA `(.L_x_48) ;  /* 0xfffffffc00f08947 */ /* 0x004fea000383ffff */
[----:B------:R-:W-:Y:S05]  /*6a80*/  BRA `(.L_x_112) ;  /* 0xffffffbc00c47947 */ /* 0x000fea000383ffff */
.L_x_49:
[----:B------:R-:W-:-:S07]  /*6a90*/  MOV R2, UR4 ;  /* 0x0000000400027c02 */ /* 0x000fce0008000f00 */
.L_x_113:
[----:B-1----:R1:W2:Y:S02]  /*6aa0*/  SYNCS.PHASECHK.TRANS64.TRYWAIT P0, [R2+URZ+0x70], R5 ;  /* 0x00007005020075a7 */ /* 0x0022a400080011ff */
[----:B--2---:R-:W-:Y:S05]  /*6ab0*/  @!P0 NANOSLEEP.SYNCS 0x989680 ;  /* 0x009896800000895d */ /* 0x004fea0003900000 */
[----:B------:R-:W2:Y:S02]  /*6ac0*/  @!P0 SYNCS.PHASECHK.TRANS64 P0, [R2+URZ+0x70], R5 ;  /* 0x00007005020085a7 */ /* 0x000ea400080010ff */
[----:B--2---:R-:W-:Y:S05]  /*6ad0*/  @!P0 BRA `(.L_x_113) ;  /* 0xfffffffc00f08947 */ /* 0x004fea000383ffff */
[----:B------:R-:W-:Y:S05]  /*6ae0*/  BRA `(.L_x_114) ;  /* 0xffffffbc00d47947 */ /* 0x000fea000383ffff */
.L_x_50:
[----:B-1----:R1:W2:Y:S02]  /*6af0*/  SYNCS.PHASECHK.TRANS64.TRYWAIT P1, [R2+URZ+0x60], R4 ;  /* 0x00006004020075a7 */ /* 0x0022a400080211ff */
[----:B--2---:R-:W-:Y:S05]  /*6b00*/  @!P1 NANOSLEEP.SYNCS 0x989680 ;  /* 0x009896800000995d */ /* 0x004fea0003900000 */
[----:B------:R-:W2:Y:S02]  /*6b10*/  @!P1 SYNCS.PHASECHK.TRANS64 P1, [R2+URZ+0x60], R4 ;  /* 0x00006004020095a7 */ /* 0x000ea400080210ff */
[----:B--2---:R-:W-:Y:S05]  /*6b20*/  @!P1 BRA `(.L_x_50) ;  /* 0xfffffffc00f09947 */ /* 0x004fea000383ffff */
[----:B------:R-:W-:Y:S05]  /*6b30*/  BRA `(.L_x_115) ;  /* 0xffffffc000047947 */ /* 0x000fea000383ffff */
.L_x_53:
[----:B------:R-:W-:-:S07]  /*6b40*/  MOV R0, UR4 ;  /* 0x0000000400007c02 */ /* 0x000fce0008000f00 */
.L_x_116:
[----:B-1----:R1:W2:Y:S02]  /*6b50*/  SYNCS.PHASECHK.TRANS64.TRYWAIT P0, [R0+URZ+0x70], R2 ;  /* 0x00007002000075a7 */ /* 0x0022a400080011ff */
[----:B--2---:R-:W-:Y:S05]  /*6b60*/  @!P0 NANOSLEEP.SYNCS 0x989680 ;  /* 0x009896800000895d */ /* 0x004fea0003900000 */
[----:B------:R-:W2:Y:S02]  /*6b70*/  @!P0 SYNCS.PHASECHK.TRANS64 P0, [R0+URZ+0x70], R2 ;  /* 0x00007002000085a7 */ /* 0x000ea400080010ff */
[----:B--2---:R-:W-:Y:S05]  /*6b80*/  @!P0 BRA `(.L_x_116) ;  /* 0xfffffffc00f08947 */ /* 0x004fea000383ffff */
[----:B------:R-:W-:Y:S05]  /*6b90*/  BRA `(.L_x_52) ;  /* 0xffffffc000587947 */ /* 0x000fea000383ffff */
.L_x_60:
[----:B-1----:R1:W2:Y:S02]  /*6ba0*/  SYNCS.PHASECHK.TRANS64.TRYWAIT P1, [R0+URZ+0x60], R2 ;  /* 0x00006002000075a7 */ /* 0x0022a400080211ff */
[----:B--2---:R-:W-:Y:S05]  /*6bb0*/  @!P1 NANOSLEEP.SYNCS 0x989680 ;  /* 0x009896800000995d */ /* 0x004fea0003900000 */
[----:B------:R-:W2:Y:S02]  /*6bc0*/  @!P1 SYNCS.PHASECHK.TRANS64 P1, [R0+URZ+0x60], R2 ;  /* 0x00006002000095a7 */ /* 0x000ea400080210ff */
[----:B--2---:R-:W-:Y:S05]  /*6bd0*/  @!P1 BRA `(.L_x_60) ;  /* 0xfffffffc00f09947 */ /* 0x004fea000383ffff */
[----:B------:R-:W-:Y:S05]  /*6be0*/  BRA `(.L_x_117) ;  /* 0xffffffc400cc7947 */ /* 0x000fea000383ffff */
.L_x_61:
[----:B------:R-:W-:-:S07]  /*6bf0*/  MOV R2, UR31 ;  /* 0x0000001f00027c02 */ /* 0x000fce0008000f00 */
.L_x_118:
[----:B-1----:R1:W2:Y:S02]  /*6c00*/  SYNCS.PHASECHK.TRANS64.TRYWAIT P0, [R2+URZ+0xa0], R0 ;  /* 0x0000a000020075a7 */ /* 0x0022a400080011ff */
[----:B--2---:R-:W-:Y:S05]  /*6c10*/  @!P0 NANOSLEEP.SYNCS 0x989680 ;  /* 0x009896800000895d */ /* 0x004fea0003900000 */
[----:B------:R-:W2:Y:S02]  /*6c20*/  @!P0 SYNCS.PHASECHK.TRANS64 P0, [R2+URZ+0xa0], R0 ;  /* 0x0000a000020085a7 */ /* 0x000ea400080010ff */
[----:B--2---:R-:W-:Y:S05]  /*6c30*/  @!P0 BRA `(.L_x_118) ;  /* 0xfffffffc00f08947 */ /* 0x004fea000383ffff */
[----:B------:R-:W-:Y:S05]  /*6c40*/  BRA `(.L_x_119) ;  /* 0xffffffc8001c7947 */ /* 0x000fea000383ffff */
.L_x_64:
[----:B------:R-:W-:Y:S07]  /*6c50*/  MOV R0, UR5 ;  /* 0x0000000500007c02 */ /* 0x000fee0008000f00 */
.L_x_120:
[----:B-1----:R1:W2:Y:S02]  /*6c60*/  SYNCS.PHASECHK.TRANS64.TRYWAIT P0, [R0+URZ], R2 ;  /* 0x00000002000075a7 */ /* 0x0022a400080011ff */
[----:B--2---:R-:W-:Y:S05]  /*6c70*/  @!P0 NANOSLEEP.SYNCS 0x989680 ;  /* 0x009896800000895d */ /* 0x004fea0003900000 */
[----:B------:R-:W2:Y:S02]  /*6c80*/  @!P0 SYNCS.PHASECHK.TRANS64 P0, [R0+URZ], R2 ;  /* 0x00000002000085a7 */ /* 0x000ea400080010ff */
[----:B--2---:R-:W-:Y:S05]  /*6c90*/  @!P0 BRA `(.L_x_120) ;  /* 0xfffffffc00f08947 */ /* 0x004fea000383ffff */
[----:B------:R-:W-:Y:S05]  /*6ca0*/  BRA `(.L_x_63) ;  /* 0xffffffc800387947 */ /* 0x000fea000383ffff */
.L_x_67:
[----:B------:R-:W-:-:S07]  /*6cb0*/  MOV R0, UR4 ;  /* 0x0000000400007c02 */ /* 0x000fce0008000f00 */
.L_x_121:
[----:B--2---:R2:W4:Y:S02]  /*6cc0*/  SYNCS.PHASECHK.TRANS64.TRYWAIT P0, [R0+URZ], R2 ;  /* 0x00000002000075a7 */ /* 0x00452400080011ff */
[----:B----4-:R-:W-:Y:S05]  /*6cd0*/  @!P0 NANOSLEEP.SYNCS 0x989680 ;  /* 0x009896800000895d */ /* 0x010fea0003900000 */
[----:B------:R-:W4:Y:S02]  /*6ce0*/  @!P0 SYNCS.PHASECHK.TRANS64 P0, [R0+URZ], R2 ;  /* 0x00000002000085a7 */ /* 0x000f2400080010ff */
[----:B----4-:R-:W-:Y:S05]  /*6cf0*/  @!P0 BRA `(.L_x_121) ;  /* 0xfffffffc00f08947 */ /* 0x010fea000383ffff */
[----:B------:R-:W-:Y:S05]  /*6d00*/  BRA `(.L_x_122) ;  /* 0xffffffcc00147947 */ /* 0x000fea000383ffff */
.L_x_68:
[----:B------:R-:W-:-:S07]  /*6d10*/  MOV R0, UR5 ;  /* 0x0000000500007c02 */ /* 0x000fce0008000f00 */
.L_x_123:
[----:B-1----:R1:W2:Y:S02]  /*6d20*/  SYNCS.PHASECHK.TRANS64.TRYWAIT P0, [R0+URZ], R3 ;  /* 0x00000003000075a7 */ /* 0x0022a400080011ff */
[----:B--2---:R-:W-:Y:S05]  /*6d30*/  @!P0 NANOSLEEP.SYNCS 0x989680 ;  /* 0x009896800000895d */ /* 0x004fea0003900000 */
[----:B------:R-:W2:Y:S02]  /*6d40*/  @!P0 SYNCS.PHASECHK.TRANS64 P0, [R0+URZ], R3 ;  /* 0x00000003000085a7 */ /* 0x000ea400080010ff */
[----:B--2---:R-:W-:Y:S05]  /*6d50*/  @!P0 BRA `(.L_x_123) ;  /* 0xfffffffc00f08947 */ /* 0x004fea000383ffff */
[----:B------:R-:W-:Y:S05]  /*6d60*/  BRA `(.L_x_124) ;  /* 0xffffffcc00207947 */ /* 0x000fea000383ffff */
.L_x_69:
[----:B------:R-:W-:-:S07]  /*6d70*/  MOV R0, UR5 ;  /* 0x0000000500007c02 */ /* 0x000fce0008000f00 */
.L_x_125:
[----:B-1----:R1:W2:Y:S02]  /*6d80*/  SYNCS.PHASECHK.TRANS64.TRYWAIT P0, [R0+URZ], R3 ;  /* 0x00000003000075a7 */ /* 0x0022a400080011ff */
[----:B--2---:R-:W-:Y:S05]  /*6d90*/  @!P0 NANOSLEEP.SYNCS 0x989680 ;  /* 0x009896800000895d */ /* 0x004fea0003900000 */
[----:B------:R-:W2:Y:S02]  /*6da0*/  @!P0 SYNCS.PHASECHK.TRANS64 P0, [R0+URZ], R3 ;  /* 0x00000003000085a7 */ /* 0x000ea400080010ff */
[----:B--2---:R-:W-:Y:S05]  /*6db0*/  @!P0 BRA `(.L_x_125) ;  /* 0xfffffffc00f08947 */ /* 0x004fea000383ffff */
[----:B------:R-:W-:Y:S05]  /*6dc0*/  BRA `(.L_x_126) ;  /* 0xffffffcc002c7947 */ /* 0x000fea000383ffff */
.L_x_70:
[----:B-1----:R-:W-:-:S07]  /*6dd0*/  MOV R0, UR4 ;  /* 0x0000000400007c02 */ /* 0x002fce0008000f00 */
.L_x_127:
[----:B-1----:R1:W2:Y:S02]  /*6de0*/  SYNCS.PHASECHK.TRANS64.TRYWAIT P0, [R0+URZ], R2 ;  /* 0x00000002000075a7 */ /* 0x0022a400080011ff */
[----:B--2---:R-:W-:Y:S05]  /*6df0*/  @!P0 NANOSLEEP.SYNCS 0x989680 ;  /* 0x009896800000895d */ /* 0x004fea0003900000 */
[----:B------:R-:W2:Y:S02]  /*6e00*/  @!P0 SYNCS.PHASECHK.TRANS64 P0, [R0+URZ], R2 ;  /* 0x00000002000085a7 */ /* 0x000ea400080010ff */
[----:B--2---:R-:W-:Y:S05]  /*6e10*/  @!P0 BRA `(.L_x_127) ;  /* 0xfffffffc00f08947 */ /* 0x004fea000383ffff */
[----:B------:R-:W-:Y:S05]  /*6e20*/  BRA `(.L_x_128) ;  /* 0xffffffcc00387947 */ /* 0x000fea000383ffff */
.L_x_75:
[----:B--2---:R2:W3:Y:S02]  /*6e30*/  SYNCS.PHASECHK.TRANS64.TRYWAIT P0, [R7+URZ+0x60], R0 ;  /* 0x00006000070075a7 */ /* 0x0044e400080011ff */
[----:B---3--:R-:W-:Y:S05]  /*6e40*/  @!P0 NANOSLEEP.SYNCS 0x989680 ;  /* 0x009896800000895d */ /* 0x008fea0003900000 */
[----:B------:R-:W3:Y:S02]  /*6e50*/  @!P0 SYNCS.PHASECHK.TRANS64 P0, [R7+URZ+0x60], R0 ;  /* 0x00006000070085a7 */ /* 0x000ee400080010ff */
[----:B---3--:R-:W-:Y:S05]  /*6e60*/  @!P0 BRA `(.L_x_75) ;  /* 0xfffffffc00f08947 */ /* 0x008fea000383ffff */
[----:B------:R-:W-:Y:S05]  /*6e70*/  BRA `(.L_x_129) ;  /* 0xffffffd0004c7947 */ /* 0x000fea000383ffff */
.L_x_78:
[----:B-1----:R-:W-:Y:S07]  /*6e80*/  MOV R0, UR17 ;  /* 0x0000001100007c02 */ /* 0x002fee0008000f00 */
.L_x_130:
[----:B-1----:R1:W2:Y:S02]  /*6e90*/  SYNCS.PHASECHK.TRANS64.TRYWAIT P2, [R0+URZ+0x58], R7 ;  /* 0x00005807000075a7 */ /* 0x0022a400080411ff */
[----:B--2---:R-:W-:Y:S05]  /*6ea0*/  @!P2 NANOSLEEP.SYNCS 0x989680 ;  /* 0x009896800000a95d */ /* 0x004fea0003900000 */
[----:B------:R-:W2:Y:S02]  /*6eb0*/  @!P2 SYNCS.PHASECHK.TRANS64 P2, [R0+URZ+0x58], R7 ;  /* 0x000058070000a5a7 */ /* 0x000ea400080410ff */
[----:B--2---:R-:W-:Y:S05]  /*6ec0*/  @!P2 BRA `(.L_x_130) ;  /* 0xfffffffc00f0a947 */ /* 0x004fea000383ffff */
[----:B------:R-:W-:Y:S05]  /*6ed0*/  BRA `(.L_x_77) ;  /* 0xffffffd400ac7947 */ /* 0x000fea000383ffff */
.L_x_81:
[----:B-1----:R-:W-:Y:S07]  /*6ee0*/  MOV R0, UR17 ;  /* 0x0000001100007c02 */ /* 0x002fee0008000f00 */
.L_x_131:
[----:B-1----:R1:W2:Y:S02]  /*6ef0*/  SYNCS.PHASECHK.TRANS64.TRYWAIT P0, [R0+URZ+0x48], R6 ;  /* 0x00004806000075a7 */ /* 0x0022a400080011ff */
[----:B--2---:R-:W-:Y:S05]  /*6f00*/  @!P0 NANOSLEEP.SYNCS 0x989680 ;  /* 0x009896800000895d */ /* 0x004fea0003900000 */
[----:B------:R-:W2:Y:S02]  /*6f10*/  @!P0 SYNCS.PHASECHK.TRANS64 P0, [R0+URZ+0x48], R6 ;  /* 0x00004806000085a7 */ /* 0x000ea400080010ff */
[----:B--2---:R-:W-:Y:S05]  /*6f20*/  @!P0 BRA `(.L_x_131) ;  /* 0xfffffffc00f08947 */ /* 0x004fea000383ffff */
[----:B------:R-:W-:Y:S05]  /*6f30*/  BRA `(.L_x_132) ;  /* 0xffffffd400fc7947 */ /* 0x000fea000383ffff */
.L_x_84:
[----:B---3--:R3:W1:Y:S02]  /*6f40*/  SYNCS.PHASECHK.TRANS64.TRYWAIT P0, [R3+URZ+0x60], R0 ;  /* 0x00006000030075a7 */ /* 0x00866400080011ff */
[----:B-1----:R-:W-:Y:S05]  /*6f50*/  @!P0 NANOSLEEP.SYNCS 0x989680 ;  /* 0x009896800000895d */ /* 0x002fea0003900000 */
[----:B------:R-:W1:Y:S02]  /*6f60*/  @!P0 SYNCS.PHASECHK.TRANS64 P0, [R3+URZ+0x60], R0 ;  /* 0x00006000030085a7 */ /* 0x000e6400080010ff */
[----:B-1----:R-:W-:Y:S05]  /*6f70*/  @!P0 BRA `(.L_x_84) ;  /* 0xfffffffc00f08947 */ /* 0x002fea000383ffff */
[----:B------:R-:W-:Y:S05]  /*6f80*/  BRA `(.L_x_133) ;  /* 0xffffffdc00487947 */ /* 0x000fea000383ffff */
.L_x_95:
[----:B-1----:R-:W-:Y:S04]  /*6f90*/  MOV R0, UR44 ;  /* 0x0000002c00007c02 */ /* 0x002fe80008000f00 */
[----:B------:R1:W2:Y:S03]  /*6fa0*/  SYNCS.PHASECHK.TRANS64.TRYWAIT P1, [R0+URZ+0x40], R4 ;  /* 0x00004004000075a7 */ /* 0x0002a600080211ff */
[----:B--2---:R-:W-:Y:S05]  /*6fb0*/  @!P1 NANOSLEEP.SYNCS 0x989680 ;  /* 0x009896800000995d */ /* 0x004fea0003900000 */
[----:B------:R-:W2:Y:S02]  /*6fc0*/  @!P1 SYNCS.PHASECHK.TRANS64 P1, [R0+URZ+0x40], R4 ;  /* 0x00004004000095a7 */ /* 0x000ea400080210ff */
[----:B--2---:R-:W-:Y:S05]  /*6fd0*/  @!P1 BRA `(.L_x_95) ;  /* 0xfffffffc00ec9947 */ /* 0x004fea000383ffff */
[----:B------:R-:W-:Y:S05]  /*6fe0*/  BRA `(.L_x_94) ;  /* 0xffffffe800987947 */ /* 0x000fea000383ffff */
.L_x_97:
[----:B------:R1:W1:Y:S02]  /*6ff0*/  SYNCS.PHASECHK.TRANS64.TRYWAIT P1, [R22+URZ+0x80], R3 ;  /* 0x00008003160075a7 */ /* 0x00026400080211ff */
[----:B-1----:R-:W-:Y:S05]  /*7000*/  @!P1 NANOSLEEP.SYNCS 0x989680 ;  /* 0x009896800000995d */ /* 0x002fea0003900000 */
[----:B------:R-:W1:Y:S02]  /*7010*/  @!P1 SYNCS.PHASECHK.TRANS64 P1, [R22+URZ+0x80], R3 ;  /* 0x00008003160095a7 */ /* 0x000e6400080210ff */
[----:B-1----:R-:W-:Y:S05]  /*7020*/  @!P1 BRA `(.L_x_97) ;  /* 0xfffffffc00f09947 */ /* 0x002fea000383ffff */
[----:B------:R-:W-:Y:S05]  /*7030*/  BRA `(.L_x_96) ;  /* 0xffffffe800d47947 */ /* 0x000fea000383ffff */
        .weak           $__internal_0_$__cuda_sm10x_tcgen05_guardrail_trap_col_being_dealloced_not_returned_by_alloc
        .type           $__internal_0_$__cuda_sm10x_tcgen05_guardrail_trap_col_being_dealloced_not_returned_by_alloc,@function
        .size           $__internal_0_$__cuda_sm10x_tcgen05_guardrail_trap_col_being_dealloced_not_returned_by_alloc,($__internal_1_$__cuda_sm10x_tcgen05_guardrail_trap_phase_invalid_during_alloc - $__internal_0_$__cuda_sm10x_tcgen05_guardrail_trap_col_being_dealloced_not_returned_by_alloc)
$__internal_0_$__cuda_sm10x_tcgen05_guardrail_trap_col_being_dealloced_not_returned_by_alloc:
[----:B------:R-:W-:Y:S05]  /*7040*/  BPT.TRAP 0x1 ;  /* 0x000000040000795c */ /* 0x000fea0000300000 */
[----:B------:R-:W-:-:S04]  /*7050*/  HFMA2 R3, -RZ, RZ, 0, 0 ;  /* 0x00000000ff037431 */ /* 0x000fc800000001ff */
[----:B------:R-:W-:Y:S05]  /*7060*/  RET.REL.NODEC R2 `(_ZN7cutlass13device_kernelINS_4gemm6kernel13GemmUniversalIN4cute5tupleIJiiiiEEENS1_10collective13CollectiveMmaINS1_35MainloopSm100TmaUmmaWarpSpecializedILi4ELi2ELi4ENS5_IJNS4_1CILi1EEENSA_ILi2EEESB_EEEEENS5_IJNSA_ILi64EEESF_NSA_ILi128EEEEEENS_12float_e5m2_tENS5_IJlSB_lEEESI_SJ_NS4_8TiledMMAINS4_8MMA_AtomIJNS4_10MMA_TraitsINS4_19SM100_MMA_F8F6F4_SSEJSI_SI_fSF_SF_NS4_17integral_constantINS4_4UMMA5MajorELSQ_0EEESR_NSO_INSP_7ScaleInELSS_0EEEST_EEEEEENS4_6LayoutINS5_IJSB_SB_SB_EEENS5_IJNSA_ILi0EEESY_SY_EEEEENS5_IJNS4_10UnderscoreES11_S11_EEEEENS4_23SM90_TMA_LOAD_MULTICASTENS4_14ComposedLayoutINS4_7SwizzleILi3ELi4ELi3EEENS4_18smem_ptr_flag_bitsILi8EEENSW_INS5_IJNSA_ILi8EEESG_EEENS5_IJSG_SB_EEEEEEEvNS4_8identityENS4_13SM90_TMA_LOADES1E_vS1F_EENS_8epilogue10collective18CollectiveEpilogueINS1I_23Sm100TmaWarpSpecializedILi1ELi1ELi32ELb0ELb0EEEJSH_NS5_IJNSW_ISF_SB_EES1N_EEESI_SJ_SI_SJ_NS1I_6fusion15FusionCallbacksIS1M_NS1P_17LinearCombinationISI_fSI_fLNS_15FloatRoundStyleE2EEESH_S1O_JEEENS4_5SM1004TMEM4LOAD26SM100_TMEM_LOAD_16dp32b32xES1G_NS15_INS16_ILi2ELi4ELi3EEES19_NSW_INS5_IJS1A_SF_EEENS5_IJSF_SB_EEEEEEENS4_39AutoVectorizingCopyWithAssumedAlignmentILi128EEENS4_14SM90_TMA_STOREES23_S25_S25_EEEvvEEEEvNT_6ParamsE) ;  /* 0xffffff8c02e47950 */ /* 0x000fea0003c3ffff */
        .weak           $__internal_1_$__cuda_sm10x_tcgen05_guardrail_trap_phase_invalid_during_alloc
        .type           $__internal_1_$__cuda_sm10x_tcgen05_guardrail_trap_phase_invalid_during_alloc,@function
        .size           $__internal_1_$__cuda_sm10x_tcgen05_guardrail_trap_phase_invalid_during_alloc,($__internal_2_$__cuda_sm10x_tcgen05_guardrail_trap_unallocated_columns_being_dealloced - $__internal_1_$__cuda_sm10x_tcgen05_guardrail_trap_phase_invalid_during_alloc)
$__internal_1_$__cuda_sm10x_tcgen05_guardrail_trap_phase_invalid_during_alloc:
[----:B------:R-:W-:Y:S05]  /*7070*/  BPT.TRAP 0x1 ;  /* 0x000000040000795c */ /* 0x000fea0000300000 */
[----:B------:R-:W-:-:S04]  /*7080*/  MOV R5, 0x0 ;  /* 0x0000000000057802 */ /* 0x000fc80000000f00 */
[----:B------:R-:W-:Y:S05]  /*7090*/  RET.REL.NODEC R4 `(_ZN7cutlass13device_kernelINS_4gemm6kernel13GemmUniversalIN4cute5tupleIJiiiiEEENS1_10collective13CollectiveMmaINS1_35MainloopSm100TmaUmmaWarpSpecializedILi4ELi2ELi4ENS5_IJNS4_1CILi1EEENSA_ILi2EEESB_EEEEENS5_IJNSA_ILi64EEESF_NSA_ILi128EEEEEENS_12float_e5m2_tENS5_IJlSB_lEEESI_SJ_NS4_8TiledMMAINS4_8MMA_AtomIJNS4_10MMA_TraitsINS4_19SM100_MMA_F8F6F4_SSEJSI_SI_fSF_SF_NS4_17integral_constantINS4_4UMMA5MajorELSQ_0EEESR_NSO_INSP_7ScaleInELSS_0EEEST_EEEEEENS4_6LayoutINS5_IJSB_SB_SB_EEENS5_IJNSA_ILi0EEESY_SY_EEEEENS5_IJNS4_10UnderscoreES11_S11_EEEEENS4_23SM90_TMA_LOAD_MULTICASTENS4_14ComposedLayoutINS4_7SwizzleILi3ELi4ELi3EEENS4_18smem_ptr_flag_bitsILi8EEENSW_INS5_IJNSA_ILi8EEESG_EEENS5_IJSG_SB_EEEEEEEvNS4_8identityENS4_13SM90_TMA_LOADES1E_vS1F_EENS_8epilogue10collective18CollectiveEpilogueINS1I_23Sm100TmaWarpSpecializedILi1ELi1ELi32ELb0ELb0EEEJSH_NS5_IJNSW_ISF_SB_EES1N_EEESI_SJ_SI_SJ_NS1I_6fusion15FusionCallbacksIS1M_NS1P_17LinearCombinationISI_fSI_fLNS_15FloatRoundStyleE2EEESH_S1O_JEEENS4_5SM1004TMEM4LOAD26SM100_TMEM_LOAD_16dp32b32xES1G_NS15_INS16_ILi2ELi4ELi3EEES19_NSW_INS5_IJS1A_SF_EEENS5_IJSF_SB_EEEEEEENS4_39AutoVectorizingCopyWithAssumedAlignmentILi128EEENS4_14SM90_TMA_STOREES23_S25_S25_EEEvvEEEEvNT_6ParamsE) ;  /* 0xffffff8c04d87950 */ /* 0x000fea0003c3ffff */
        .weak           $__internal_2_$__cuda_sm10x_tcgen05_guardrail_trap_unallocated_columns_being_dealloced
        .type           $__internal_2_$__cuda_sm10x_tcgen05_guardrail_trap_unallocated_columns_being_dealloced,@function
        .size           $__internal_2_$__cuda_sm10x_tcgen05_guardrail_trap_unallocated_columns_being_dealloced,(.L_x_135 - $__internal_2_$__cuda_sm10x_tcgen05_guardrail_trap_unallocated_columns_being_dealloced)
$__internal_2_$__cuda_sm10x_tcgen05_guardrail_trap_unallocated_columns_being_dealloced:
[----:B------:R-:W-:Y:S05]  /*70a0*/  BPT.TRAP 0x1 ;  /* 0x000000040000795c */ /* 0x000fea0000300000 */
[----:B------:R-:W-:-:S04]  /*70b0*/  HFMA2 R3, -RZ, RZ, 0, 0 ;  /* 0x00000000ff037431 */ /* 0x000fc800000001ff */
[----:B------:R-:W-:Y:S05]  /*70c0*/  RET.REL.NODEC R2 `(_ZN7cutlass13device_kernelINS_4gemm6kernel13GemmUniversalIN4cute5tupleIJiiiiEEENS1_10collective13CollectiveMmaINS1_35MainloopSm100TmaUmmaWarpSpecializedILi4ELi2ELi4ENS5_IJNS4_1CILi1EEENSA_ILi2EEESB_EEEEENS5_IJNSA_ILi64EEESF_NSA_ILi128EEEEEENS_12float_e5m2_tENS5_IJlSB_lEEESI_SJ_NS4_8TiledMMAINS4_8MMA_AtomIJNS4_10MMA_TraitsINS4_19SM100_MMA_F8F6F4_SSEJSI_SI_fSF_SF_NS4_17integral_constantINS4_4UMMA5MajorELSQ_0EEESR_NSO_INSP_7ScaleInELSS_0EEEST_EEEEEENS4_6LayoutINS5_IJSB_SB_SB_EEENS5_IJNSA_ILi0EEESY_SY_EEEEENS5_IJNS4_10UnderscoreES11_S11_EEEEENS4_23SM90_TMA_LOAD_MULTICASTENS4_14ComposedLayoutINS4_7SwizzleILi3ELi4ELi3EEENS4_18smem_ptr_flag_bitsILi8EEENSW_INS5_IJNSA_ILi8EEESG_EEENS5_IJSG_SB_EEEEEEEvNS4_8identityENS4_13SM90_TMA_LOADES1E_vS1F_EENS_8epilogue10collective18CollectiveEpilogueINS1I_23Sm100TmaWarpSpecializedILi1ELi1ELi32ELb0ELb0EEEJSH_NS5_IJNSW_ISF_SB_EES1N_EEESI_SJ_SI_SJ_NS1I_6fusion15FusionCallbacksIS1M_NS1P_17LinearCombinationISI_fSI_fLNS_15FloatRoundStyleE2EEESH_S1O_JEEENS4_5SM1004TMEM4LOAD26SM100_TMEM_LOAD_16dp32b32xES1G_NS15_INS16_ILi2ELi4ELi3EEES19_NSW_INS5_IJS1A_SF_EEENS5_IJSF_SB_EEEEEEENS4_39AutoVectorizingCopyWithAssumedAlignmentILi128EEENS4_14SM90_TMA_STOREES23_S25_S25_EEEvvEEEEvNT_6ParamsE) ;  /* 0xffffff8c02cc7950 */ /* 0x000fea0003c3ffff */
.L_x_134:
[----:B------:R-:W-:-:S00]  /*70d0*/  BRA `(.L_x_134) ;  /* 0xfffffffc00fc7947 */ /* 0x000fc0000383ffff */
[----:B------:R-:W-:-:S00]  /*70e0*/  NOP ;  /* 0x0000000000007918 */ /* 0x000fc00000000000 */
        /* <DEDUP_REMOVED lines=9> */
.L_x_135:


//--------------------- .nv.global.init           --------------------------
	.section	.nv.global.init,"aw",@progbits
.nv.global.init:
	.type		$str$27,@object
	.size		$str$27,($str$28 - $str$27)
$str$27:
        /*0000*/ 	.byte	0x28, 0x61, 0x64, 0x64, 0x72, 0x65, 0x73, 0x73, 0x20, 0x26, 0x20, 0x6d, 0x61, 0x73, 0x6b, 0x29
        /*0010*/ 	.byte	0x20, 0x3d, 0x3d, 0x20, 0x30, 0x00
	.type		$str$28,@object
	.size		$str$28,($str$26 - $str$28)
$str$28:
        /*0016*/ 	.byte	0x2f, 0x74, 0x6d, 0x70, 0x2f, 0x63, 0x75, 0x74, 0x6c, 0x61, 0x73, 0x73, 0x5f, 0x73, 0x77, 0x65
        /*0026*/ 	.byte	0x65, 0x70, 0x5f, 0x73, 0x72, 0x63, 0x2f, 0x69, 0x6e, 0x63, 0x6c, 0x75, 0x64, 0x65, 0x2f, 0x63
        /*0036*/ 	.byte	0x75, 0x74, 0x65, 0x2f, 0x70, 0x6f, 0x69, 0x6e, 0x74, 0x65, 0x72, 0x5f, 0x66, 0x6c, 0x61, 0x67
        /*0046*/ 	.byte	0x67, 0x65, 0x64, 0x2e, 0x68, 0x70, 0x70, 0x00
	.type		$str$26,@object
	.size		$str$26,($str$25 - $str$26)
$str$26:
        /*004e*/ 	.byte	0x2f, 0x74, 0x6d, 0x70, 0x2f, 0x63, 0x75, 0x74, 0x6c, 0x61, 0x73, 0x73, 0x5f, 0x73, 0x77, 0x65
        /*005e*/ 	.byte	0x65, 0x70, 0x5f, 0x73, 0x72, 0x63, 0x2f, 0x69, 0x6e, 0x63, 0x6c, 0x75, 0x64, 0x65, 0x2f, 0x63
        /*006e*/ 	.byte	0x75, 0x74, 0x65, 0x2f, 0x61, 0x74, 0x6f, 0x6d, 0x2f, 0x63, 0x6f, 0x70, 0x79, 0x5f, 0x74, 0x72
        /*007e*/ 	.byte	0x61, 0x69, 0x74, 0x73, 0x5f, 0x73, 0x6d, 0x31, 0x30, 0x30, 0x2e, 0x68, 0x70, 0x70, 0x00
	.type		$str$25,@object
	.size		$str$25,(__unnamed_1 - $str$25)
$str$25:
        /*008d*/ 	.byte	0x28, 0x28, 0x75, 0x69, 0x6e, 0x74, 0x33, 0x32, 0x5f, 0x74, 0x28, 0x74, 0x68, 0x72, 0x65, 0x61
        /*009d*/ 	.byte	0x64, 0x49, 0x64, 0x78, 0x2e, 0x78, 0x29, 0x20, 0x2f, 0x20, 0x33, 0x32, 0x29, 0x20, 0x25, 0x20
        /*00ad*/ 	.byte	0x34, 0x29, 0x20, 0x3d, 0x3d, 0x20, 0x28, 0x28, 0x28, 0x74, 0x6d, 0x65, 0x6d, 0x5f, 0x61, 0x64
        /*00bd*/ 	.byte	0x64, 0x72, 0x20, 0x3e, 0x3e, 0x20, 0x31, 0x36, 0x29, 0x20, 0x2f, 0x20, 0x33, 0x32, 0x29, 0x20
        /*00cd*/ 	.byte	0x25, 0x20, 0x34, 0x29, 0x00
	.type		__unnamed_1,@object
	.size		__unnamed_1,(__unnamed_2 - __unnamed_1)
__unnamed_1:
        /*00d2*/ 	.byte	0x61, 0x75, 0x74, 0x6f, 0x20, 0x63, 0x75, 0x74, 0x65, 0x3a, 0x3a, 0x61, 0x73, 0x5f, 0x70, 0x6f
        /* <DEDUP_REMOVED lines=24> */
        /*0262*/ 	.byte	0x3c, 0x34, 0x30, 0x39, 0x36, 0x3e, 0x3e, 0x3e, 0x3e, 0x5d, 0x00
	.type		__unnamed_2,@object
	.size		__unnamed_2,(.L_2 - __unnamed_2)
__unnamed_2:
        /* <DEDUP_REMOVED lines=40> */
        /*04ed*/ 	.byte	0x74, 0x65, 0x3a, 0x3a, 0x43, 0x3c, 0x30, 0x3e, 0x3e, 0x3e, 0x3e, 0x5d, 0x00
.L_2:


//--------------------- .nv.shared._ZN7cutlass13device_kernelINS_4gemm6kernel13GemmUniversalIN4cute5tupleIJiiiiEEENS1_10collective13CollectiveMmaINS1_35MainloopSm100TmaUmmaWarpSpecializedILi4ELi2ELi4ENS5_IJNS4_1CILi1EEENSA_ILi2EEESB_EEEEENS5_IJNSA_ILi64EEESF_NSA_ILi128EEEEEENS_12float_e5m2_tENS5_IJlSB_lEEESI_SJ_NS4_8TiledMMAINS4_8MMA_AtomIJNS4_10MMA_TraitsINS4_19SM100_MMA_F8F6F4_SSEJSI_SI_fSF_SF_NS4_17integral_constantINS4_4UMMA5MajorELSQ_0EEESR_NSO_INSP_7ScaleInELSS_0EEEST_EEEEEENS4_6LayoutINS5_IJSB_SB_SB_EEENS5_IJNSA_ILi0EEESY_SY_EEEEENS5_IJNS4_10UnderscoreES11_S11_EEEEENS4_23SM90_TMA_LOAD_MULTICASTENS4_14ComposedLayoutINS4_7SwizzleILi3ELi4ELi3EEENS4_18smem_ptr_flag_bitsILi8EEENSW_INS5_IJNSA_ILi8EEESG_EEENS5_IJSG_SB_EEEEEEEvNS4_8identityENS4_13SM90_TMA_LOADES1E_vS1F_EENS_8epilogue10collective18CollectiveEpilogueINS1I_23Sm100TmaWarpSpecializedILi1ELi1ELi32ELb0ELb0EEEJSH_NS5_IJNSW_ISF_SB_EES1N_EEESI_SJ_SI_SJ_NS1I_6fusion15FusionCallbacksIS1M_NS1P_17LinearCombinationISI_fSI_fLNS_15FloatRoundStyleE2EEESH_S1O_JEEENS4_5SM1004TMEM4LOAD26SM100_TMEM_LOAD_16dp32b32xES1G_NS15_INS16_ILi2ELi4ELi3EEES19_NSW_INS5_IJS1A_SF_EEENS5_IJSF_SB_EEEEEEENS4_39AutoVectorizingCopyWithAssumedAlignmentILi128EEENS4_14SM90_TMA_STOREES23_S25_S25_EEEvvEEEEvNT_6ParamsE --------------------------
	.section	.nv.shared._ZN7cutlass13device_kernelINS_4gemm6kernel13GemmUniversalIN4cute5tupleIJiiiiEEENS1_10collective13CollectiveMmaINS1_35MainloopSm100TmaUmmaWarpSpecializedILi4ELi2ELi4ENS5_IJNS4_1CILi1EEENSA_ILi2EEESB_EEEEENS5_IJNSA_ILi64EEESF_NSA_ILi128EEEEEENS_12float_e5m2_tENS5_IJlSB_lEEESI_SJ_NS4_8TiledMMAINS4_8MMA_AtomIJNS4_10MMA_TraitsINS4_19SM100_MMA_F8F6F4_SSEJSI_SI_fSF_SF_NS4_17integral_constantINS4_4UMMA5MajorELSQ_0EEESR_NSO_INSP_7ScaleInELSS_0EEEST_EEEEEENS4_6LayoutINS5_IJSB_SB_SB_EEENS5_IJNSA_ILi0EEESY_SY_EEEEENS5_IJNS4_10UnderscoreES11_S11_EEEEENS4_23SM90_TMA_LOAD_MULTICASTENS4_14ComposedLayoutINS4_7SwizzleILi3ELi4ELi3EEENS4_18smem_ptr_flag_bitsILi8EEENSW_INS5_IJNSA_ILi8EEESG_EEENS5_IJSG_SB_EEEEEEEvNS4_8identityENS4_13SM90_TMA_LOADES1E_vS1F_EENS_8epilogue10collective18CollectiveEpilogueINS1I_23Sm100TmaWarpSpecializedILi1ELi1ELi32ELb0ELb0EEEJSH_NS5_IJNSW_ISF_SB_EES1N_EEESI_SJ_SI_SJ_NS1I_6fusion15FusionCallbacksIS1M_NS1P_17LinearCombinationISI_fSI_fLNS_15FloatRoundStyleE2EEESH_S1O_JEEENS4_5SM1004TMEM4LOAD26SM100_TMEM_LOAD_16dp32b32xES1G_NS15_INS16_ILi2ELi4ELi3EEES19_NSW_INS5_IJS1A_SF_EEENS5_IJSF_SB_EEEEEEENS4_39AutoVectorizingCopyWithAssumedAlignmentILi128EEENS4_14SM90_TMA_STOREES23_S25_S25_EEEvvEEEEvNT_6ParamsE,"aw",@nobits
	.sectionflags	@""
	.align	16
	.zero		1024


//--------------------- .nv.shared.reserved.0     --------------------------
	.section	.nv.shared.reserved.0,"aw",@nobits
	.weak		__nv_reservedSMEM_offset_0_alias
	.size		__nv_reservedSMEM_offset_0_alias, 0, 64
	.other		__nv_reservedSMEM_offset_0_alias,@"STO_CUDA_RESERVED_SHARED STV_DEFAULT"
__nv_reservedSMEM_offset_0_alias:
	.zero		0
.nv.shared.reserved.0:
	.zero		64
	.weak		__nv_reservedSMEM_tcgen05_partition
	.type		__nv_reservedSMEM_tcgen05_partition,@object
	.size		__nv_reservedSMEM_tcgen05_partition,(.L_0 - __nv_reservedSMEM_tcgen05_partition)
__nv_reservedSMEM_tcgen05_partition:
	.zero		32
.L_0:


//--------------------- .nv.global                --------------------------
	.section	.nv.global,"aw",@nobits
.nv.global:
	.type		_ZN39_INTERNAL_448bc2c1_4_k_cu_7320f5ec_89704cute1_E,@object
	.size		_ZN39_INTERNAL_448bc2c1_4_k_cu_7320f5ec_89704cute1_E,(_ZN39_INTERNAL_448bc2c1_4_k_cu_7320f5ec_89704cuda3std3__45__cpo6cbeginE - _ZN39_INTERNAL_448bc2c1_4_k_cu_7320f5ec_89704cute1_E)
_ZN39_INTERNAL_448bc2c1_4_k_cu_7320f5ec_89704cute1_E:
	.zero		1
	.type		_ZN39_INTERNAL_448bc2c1_4_k_cu_7320f5ec_89704cuda3std3__45__cpo6cbeginE,@object
	.size		_ZN39_INTERNAL_448bc2c1_4_k_cu_7320f5ec_89704cuda3std3__45__cpo6cbeginE,(_ZN39_INTERNAL_448bc2c1_4_k_cu_7320f5ec_89704cuda3std3__48in_placeE - _ZN39_INTERNAL_448bc2c1_4_k_cu_7320f5ec_89704cuda3std3__45__cpo6cbeginE)
_ZN39_INTERNAL_448bc2c1_4_k_cu_7320f5ec_89704cuda3std3__45__cpo6cbeginE:
	.zero		1
	.type		_ZN39_INTERNAL_448bc2c1_4_k_cu_7320f5ec_89704cuda3std3__48in_placeE,@object
	.size		_ZN39_INTERNAL_448bc2c1_4_k_cu_7320f5ec_89704cuda3std3__48in_placeE,(_ZN39_INTERNAL_448bc2c1_4_k_cu_7320f5ec_89704cuda3std6ranges3__45__cpo9iter_moveE - _ZN39_INTERNAL_448bc2c1_4_k_cu_7320f5ec_89704cuda3std3__48in_placeE)
_ZN39_INTERNAL_448bc2c1_4_k_cu_7320f5ec_89704cuda3std3__48in_placeE:
	.zero		1
	.type		_ZN39_INTERNAL_448bc2c1_4_k_cu_7320f5ec_89704cuda3std6ranges3__45__cpo9iter_moveE,@object
	.size		_ZN39_INTERNAL_448bc2c1_4_k_cu_7320f5ec_89704cuda3std6ranges3__45__cpo9iter_moveE,(_ZN39_INTERNAL_448bc2c1_4_k_cu_7320f5ec_89704cuda3std3__45__cpo5beginE - _ZN39_INTERNAL_448bc2c1_4_k_cu_7320f5ec_89704cuda3std6ranges3__45__cpo9iter_moveE)
_ZN39_INTERNAL_448bc2c1_4_k_cu_7320f5ec_89704cuda3std6ranges3__45__cpo9iter_moveE:
	.zero		1
	.type		_ZN39_INTERNAL_448bc2c1_4_k_cu_7320f5ec_89704cuda3std3__45__cpo5beginE,@object
	.size		_ZN39_INTERNAL_448bc2c1_4_k_cu_7320f5ec_89704cuda3std3__45__cpo5beginE,(_ZN39_INTERNAL_448bc2c1_4_k_cu_7320f5ec_89704cuda3std3__441_GLOBAL__N__448bc2c1_4_k_cu_7320f5ec_89706ignoreE - _ZN39_INTERNAL_448bc2c1_4_k_cu_7320f5ec_89704cuda3std3__45__cpo5beginE)
_ZN39_INTERNAL_448bc2c1_4_k_cu_7320f5ec_89704cuda3std3__45__cpo5beginE:
	.zero		1
	.type		_ZN39_INTERNAL_448bc2c1_4_k_cu_7320f5ec_89704cuda3std3__441_GLOBAL__N__448bc2c1_4_k_cu_7320f5ec_89706ignoreE,@object
	.size		_ZN39_INTERNAL_448bc2c1_4_k_cu_7320f5ec_89704cuda3std3__441_GLOBAL__N__448bc2c1_4_k_cu_7320f5ec_89706ignoreE,(_ZN39_INTERNAL_448bc2c1_4_k_cu_7320f5ec_89704cute7productE - _ZN39_INTERNAL_448bc2c1_4_k_cu_7320f5ec_89704cuda3std3__441_GLOBAL__N__448bc2c1_4_k_cu_7320f5ec_89706ignoreE)
_ZN39_INTERNAL_448bc2c1_4_k_cu_7320f5ec_89704cuda3std3__441_GLOBAL__N__448bc2c1_4_k_cu_7320f5ec_89706ignoreE:
	.zero		1
	.type		_ZN39_INTERNAL_448bc2c1_4_k_cu_7320f5ec_89704cute7productE,@object
	.size		_ZN39_INTERNAL_448bc2c1_4_k_cu_7320f5ec_89704cute7productE,(_ZN39_INTERNAL_448bc2c1_4_k_cu_7320f5ec_89704cuda3std3__45__cpo3endE - _ZN39_INTERNAL_448bc2c1_4_k_cu_7320f5ec_89704cute7productE)
_ZN39_INTERNAL_448bc2c1_4_k_cu_7320f5ec_89704cute7productE:
	.zero		1
	.type		_ZN39_INTERNAL_448bc2c1_4_k_cu_7320f5ec_89704cuda3std3__45__cpo3endE,@object
	.size		_ZN39_INTERNAL_448bc2c1_4_k_cu_7320f5ec_89704cuda3std3__45__cpo3endE,(_ZN39_INTERNAL_448bc2c1_4_k_cu_7320f5ec_89704cuda3std3__419piecewise_constructE - _ZN39_INTERNAL_448bc2c1_4_k_cu_7320f5ec_89704cuda3std3__45__cpo3endE)
_ZN39_INTERNAL_448bc2c1_4_k_cu_7320f5ec_89704cuda3std3__45__cpo3endE:
	.zero		1
	.type		_ZN39_INTERNAL_448bc2c1_4_k_cu_7320f5ec_89704cuda3std3__419piecewise_constructE,@object
	.size		_ZN39_INTERNAL_448bc2c1_4_k_cu_7320f5ec_89704cuda3std3__419piecewise_constructE,(_ZN39_INTERNAL_448bc2c1_4_k_cu_7320f5ec_89704cuda3std3__45__cpo4cendE - _ZN39_INTERNAL_448bc2c1_4_k_cu_7320f5ec_89704cuda3std3__419piecewise_constructE)
_ZN39_INTERNAL_448bc2c1_4_k_cu_7320f5ec_89704cuda3std3__419piecewise_constructE:
	.zero		1
	.type		_ZN39_INTERNAL_448bc2c1_4_k_cu_7320f5ec_89704cuda3std3__45__cpo4cendE,@object
	.size		_ZN39_INTERNAL_448bc2c1_4_k_cu_7320f5ec_89704cuda3std3__45__cpo4cendE,(_ZN39_INTERNAL_448bc2c1_4_k_cu_7320f5ec_89704cuda3std6ranges3__45__cpo4swapE - _ZN39_INTERNAL_448bc2c1_4_k_cu_7320f5ec_89704cuda3std3__45__cpo4cendE)
_ZN39_INTERNAL_448bc2c1_4_k_cu_7320f5ec_89704cuda3std3__45__cpo4cendE:
	.zero		1
	.type		_ZN39_INTERNAL_448bc2c1_4_k_cu_7320f5ec_89704cuda3std6ranges3__45__cpo4swapE,@object
	.size		_ZN39_INTERNAL_448bc2c1_4_k_cu_7320f5ec_89704cuda3std6ranges3__45__cpo4swapE,(.L_10 - _ZN39_INTERNAL_448bc2c1_4_k_cu_7320f5ec_89704cuda3std6ranges3__45__cpo4swapE)
_ZN39_INTERNAL_448bc2c1_4_k_cu_7320f5ec_89704cuda3std6ranges3__45__cpo4swapE:
	.zero		1
.L_10:


//--------------------- .nv.constant0._ZN7cutlass13device_kernelINS_4gemm6kernel13GemmUniversalIN4cute5tupleIJiiiiEEENS1_10collective13CollectiveMmaINS1_35MainloopSm100TmaUmmaWarpSpecializedILi4ELi2ELi4ENS5_IJNS4_1CILi1EEENSA_ILi2EEESB_EEEEENS5_IJNSA_ILi64EEESF_NSA_ILi128EEEEEENS_12float_e5m2_tENS5_IJlSB_lEEESI_SJ_NS4_8TiledMMAINS4_8MMA_AtomIJNS4_10MMA_TraitsINS4_19SM100_MMA_F8F6F4_SSEJSI_SI_fSF_SF_NS4_17integral_constantINS4_4UMMA5MajorELSQ_0EEESR_NSO_INSP_7ScaleInELSS_0EEEST_EEEEEENS4_6LayoutINS5_IJSB_SB_SB_EEENS5_IJNSA_ILi0EEESY_SY_EEEEENS5_IJNS4_10UnderscoreES11_S11_EEEEENS4_23SM90_TMA_LOAD_MULTICASTENS4_14ComposedLayoutINS4_7SwizzleILi3ELi4ELi3EEENS4_18smem_ptr_flag_bitsILi8EEENSW_INS5_IJNSA_ILi8EEESG_EEENS5_IJSG_SB_EEEEEEEvNS4_8identityENS4_13SM90_TMA_LOADES1E_vS1F_EENS_8epilogue10collective18CollectiveEpilogueINS1I_23Sm100TmaWarpSpecializedILi1ELi1ELi32ELb0ELb0EEEJSH_NS5_IJNSW_ISF_SB_EES1N_EEESI_SJ_SI_SJ_NS1I_6fusion15FusionCallbacksIS1M_NS1P_17LinearCombinationISI_fSI_fLNS_15FloatRoundStyleE2EEESH_S1O_JEEENS4_5SM1004TMEM4LOAD26SM100_TMEM_LOAD_16dp32b32xES1G_NS15_INS16_ILi2ELi4ELi3EEES19_NSW_INS5_IJS1A_SF_EEENS5_IJSF_SB_EEEEEEENS4_39AutoVectorizingCopyWithAssumedAlignmentILi128EEENS4_14SM90_TMA_STOREES23_S25_S25_EEEvvEEEEvNT_6ParamsE --------------------------
	.section	.nv.constant0._ZN7cutlass13device_kernelINS_4gemm6kernel13GemmUniversalIN4cute5tupleIJiiiiEEENS1_10collective13CollectiveMmaINS1_35MainloopSm100TmaUmmaWarpSpecializedILi4ELi2ELi4ENS5_IJNS4_1CILi1EEENSA_ILi2EEESB_EEEEENS5_IJNSA_ILi64EEESF_NSA_ILi128EEEEEENS_12float_e5m2_tENS5_IJlSB_lEEESI_SJ_NS4_8TiledMMAINS4_8MMA_AtomIJNS4_10MMA_TraitsINS4_19SM100_MMA_F8F6F4_SSEJSI_SI_fSF_SF_NS4_17integral_constantINS4_4UMMA5MajorELSQ_0EEESR_NSO_INSP_7ScaleInELSS_0EEEST_EEEEEENS4_6LayoutINS5_IJSB_SB_SB_EEENS5_IJNSA_ILi0EEESY_SY_EEEEENS5_IJNS4_10UnderscoreES11_S11_EEEEENS4_23SM90_TMA_LOAD_MULTICASTENS4_14ComposedLayoutINS4_7SwizzleILi3ELi4ELi3EEENS4_18smem_ptr_flag_bitsILi8EEENSW_INS5_IJNSA_ILi8EEESG_EEENS5_IJSG_SB_EEEEEEEvNS4_8identityENS4_13SM90_TMA_LOADES1E_vS1F_EENS_8epilogue10collective18CollectiveEpilogueINS1I_23Sm100TmaWarpSpecializedILi1ELi1ELi32ELb0ELb0EEEJSH_NS5_IJNSW_ISF_SB_EES1N_EEESI_SJ_SI_SJ_NS1I_6fusion15FusionCallbacksIS1M_NS1P_17LinearCombinationISI_fSI_fLNS_15FloatRoundStyleE2EEESH_S1O_JEEENS4_5SM1004TMEM4LOAD26SM100_TMEM_LOAD_16dp32b32xES1G_NS15_INS16_ILi2ELi4ELi3EEES19_NSW_INS5_IJS1A_SF_EEENS5_IJSF_SB_EEEEEEENS4_39AutoVectorizingCopyWithAssumedAlignmentILi128EEENS4_14SM90_TMA_STOREES23_S25_S25_EEEvvEEEEvNT_6ParamsE,"a",@progbits
	.sectionflags	@""
	.align	4
.nv.constant0._ZN7cutlass13device_kernelINS_4gemm6kernel13GemmUniversalIN4cute5tupleIJiiiiEEENS1_10collective13CollectiveMmaINS1_35MainloopSm100TmaUmmaWarpSpecializedILi4ELi2ELi4ENS5_IJNS4_1CILi1EEENSA_ILi2EEESB_EEEEENS5_IJNSA_ILi64EEESF_NSA_ILi128EEEEEENS_12float_e5m2_tENS5_IJlSB_lEEESI_SJ_NS4_8TiledMMAINS4_8MMA_AtomIJNS4_10MMA_TraitsINS4_19SM100_MMA_F8F6F4_SSEJSI_SI_fSF_SF_NS4_17integral_constantINS4_4UMMA5MajorELSQ_0EEESR_NSO_INSP_7ScaleInELSS_0EEEST_EEEEEENS4_6LayoutINS5_IJSB_SB_SB_EEENS5_IJNSA_ILi0EEESY_SY_EEEEENS5_IJNS4_10UnderscoreES11_S11_EEEEENS4_23SM90_TMA_LOAD_MULTICASTENS4_14ComposedLayoutINS4_7SwizzleILi3ELi4ELi3EEENS4_18smem_ptr_flag_bitsILi8EEENSW_INS5_IJNSA_ILi8EEESG_EEENS5_IJSG_SB_EEEEEEEvNS4_8identityENS4_13SM90_TMA_LOADES1E_vS1F_EENS_8epilogue10collective18CollectiveEpilogueINS1I_23Sm100TmaWarpSpecializedILi1ELi1ELi32ELb0ELb0EEEJSH_NS5_IJNSW_ISF_SB_EES1N_EEESI_SJ_SI_SJ_NS1I_6fusion15FusionCallbacksIS1M_NS1P_17LinearCombinationISI_fSI_fLNS_15FloatRoundStyleE2EEESH_S1O_JEEENS4_5SM1004TMEM4LOAD26SM100_TMEM_LOAD_16dp32b32xES1G_NS15_INS16_ILi2ELi4ELi3EEES19_NSW_INS5_IJS1A_SF_EEENS5_IJSF_SB_EEEEEEENS4_39AutoVectorizingCopyWithAssumedAlignmentILi128EEENS4_14SM90_TMA_STOREES23_S25_S25_EEEvvEEEEvNT_6ParamsE:
	.zero		2944


//--------------------- SYMBOLS --------------------------

	.type		.nv.reservedSmem.offset0,@object
	.size		.nv.reservedSmem.offset0,0x4
	.type		.nv.reservedSmem.cap,@object
	.size		.nv.reservedSmem.cap,0x4
	.type		__assertfail,@function
